//
// Generated by NVIDIA NVVM Compiler
//
// Compiler Build ID: CL-36424714
// Cuda compilation tools, release 13.0, V13.0.88
// Based on NVVM 20.0.0
//

.version 9.0
.target sm_100
.address_size 64

	// .globl	_Z22md5_preprocess_batchedPhPmS0_S0_
.const .align 4 .b8 shift_amts[256] = {7, 0, 0, 0, 12, 0, 0, 0, 17, 0, 0, 0, 22, 0, 0, 0, 7, 0, 0, 0, 12, 0, 0, 0, 17, 0, 0, 0, 22, 0, 0, 0, 7, 0, 0, 0, 12, 0, 0, 0, 17, 0, 0, 0, 22, 0, 0, 0, 7, 0, 0, 0, 12, 0, 0, 0, 17, 0, 0, 0, 22, 0, 0, 0, 5, 0, 0, 0, 9, 0, 0, 0, 14, 0, 0, 0, 20, 0, 0, 0, 5, 0, 0, 0, 9, 0, 0, 0, 14, 0, 0, 0, 20, 0, 0, 0, 5, 0, 0, 0, 9, 0, 0, 0, 14, 0, 0, 0, 20, 0, 0, 0, 5, 0, 0, 0, 9, 0, 0, 0, 14, 0, 0, 0, 20, 0, 0, 0, 4, 0, 0, 0, 11, 0, 0, 0, 16, 0, 0, 0, 23, 0, 0, 0, 4, 0, 0, 0, 11, 0, 0, 0, 16, 0, 0, 0, 23, 0, 0, 0, 4, 0, 0, 0, 11, 0, 0, 0, 16, 0, 0, 0, 23, 0, 0, 0, 4, 0, 0, 0, 11, 0, 0, 0, 16, 0, 0, 0, 23, 0, 0, 0, 6, 0, 0, 0, 10, 0, 0, 0, 15, 0, 0, 0, 21, 0, 0, 0, 6, 0, 0, 0, 10, 0, 0, 0, 15, 0, 0, 0, 21, 0, 0, 0, 6, 0, 0, 0, 10, 0, 0, 0, 15, 0, 0, 0, 21, 0, 0, 0, 6, 0, 0, 0, 10, 0, 0, 0, 15, 0, 0, 0, 21};
.const .align 4 .b8 k_table[256] = {120, 164, 106, 215, 86, 183, 199, 232, 219, 112, 32, 36, 238, 206, 189, 193, 175, 15, 124, 245, 42, 198, 135, 71, 19, 70, 48, 168, 1, 149, 70, 253, 216, 152, 128, 105, 175, 247, 68, 139, 177, 91, 255, 255, 190, 215, 92, 137, 34, 17, 144, 107, 147, 113, 152, 253, 142, 67, 121, 166, 33, 8, 180, 73, 98, 37, 30, 246, 64, 179, 64, 192, 81, 90, 94, 38, 170, 199, 182, 233, 93, 16, 47, 214, 83, 20, 68, 2, 129, 230, 161, 216, 200, 251, 211, 231, 230, 205, 225, 33, 214, 7, 55, 195, 135, 13, 213, 244, 237, 20, 90, 69, 5, 233, 227, 169, 248, 163, 239, 252, 217, 2, 111, 103, 138, 76, 42, 141, 66, 57, 250, 255, 129, 246, 113, 135, 34, 97, 157, 109, 12, 56, 229, 253, 68, 234, 190, 164, 169, 207, 222, 75, 96, 75, 187, 246, 112, 188, 191, 190, 198, 126, 155, 40, 250, 39, 161, 234, 133, 48, 239, 212, 5, 29, 136, 4, 57, 208, 212, 217, 229, 153, 219, 230, 248, 124, 162, 31, 101, 86, 172, 196, 68, 34, 41, 244, 151, 255, 42, 67, 167, 35, 148, 171, 57, 160, 147, 252, 195, 89, 91, 101, 146, 204, 12, 143, 125, 244, 239, 255, 209, 93, 132, 133, 79, 126, 168, 111, 224, 230, 44, 254, 20, 67, 1, 163, 161, 17, 8, 78, 130, 126, 83, 247, 53, 242, 58, 189, 187, 210, 215, 42, 145, 211, 134, 235};
.const .align 1 .b8 d_prefix[64];
.const .align 4 .u32 d_target_a;
.const .align 4 .u32 d_target_b;

.visible .entry _Z22md5_preprocess_batchedPhPmS0_S0_(
	.param .u64 .ptr .align 1 _Z22md5_preprocess_batchedPhPmS0_S0__param_0,
	.param .u64 .ptr .align 1 _Z22md5_preprocess_batchedPhPmS0_S0__param_1,
	.param .u64 .ptr .align 1 _Z22md5_preprocess_batchedPhPmS0_S0__param_2,
	.param .u64 .ptr .align 1 _Z22md5_preprocess_batchedPhPmS0_S0__param_3
)
{
	.reg .pred 	%p<2>;
	.reg .b16 	%rs<4>;
	.reg .b32 	%r<5>;
	.reg .b64 	%rd<36>;

	ld.param.u64 	%rd1, [_Z22md5_preprocess_batchedPhPmS0_S0__param_0];
	ld.param.u64 	%rd2, [_Z22md5_preprocess_batchedPhPmS0_S0__param_1];
	ld.param.u64 	%rd3, [_Z22md5_preprocess_batchedPhPmS0_S0__param_2];
	ld.param.u64 	%rd4, [_Z22md5_preprocess_batchedPhPmS0_S0__param_3];
	mov.u32 	%r2, %tid.x;
	mov.u32 	%r3, %ctaid.x;
	mov.u32 	%r4, %ntid.x;
	mad.lo.s32 	%r1, %r3, %r4, %r2;
	setp.gt.s32 	%p1, %r1, 131071;
	@%p1 bra 	$L__BB0_2;
	cvta.to.global.u64 	%rd5, %rd1;
	cvta.to.global.u64 	%rd6, %rd4;
	cvta.to.global.u64 	%rd7, %rd3;
	cvta.to.global.u64 	%rd8, %rd2;
	mul.wide.s32 	%rd9, %r1, 8;
	add.s64 	%rd10, %rd7, %rd9;
	ld.global.u64 	%rd11, [%rd10];
	cvt.u16.u64 	%rs1, %rd11;
	shl.b16 	%rs2, %rs1, 3;
	add.s64 	%rd12, %rd8, %rd9;
	ld.global.u64 	%rd13, [%rd12];
	add.s64 	%rd14, %rd6, %rd9;
	ld.global.u64 	%rd15, [%rd14];
	cvt.s64.s32 	%rd16, %rd11;
	add.s64 	%rd17, %rd15, %rd16;
	add.s64 	%rd18, %rd5, %rd17;
	mov.b16 	%rs3, 128;
	st.global.u8 	[%rd18], %rs3;
	add.s64 	%rd19, %rd13, 4294967288;
	cvt.s64.s32 	%rd20, %rd19;
	shr.u64 	%rd21, %rd11, 21;
	ld.global.u64 	%rd22, [%rd14];
	add.s64 	%rd23, %rd20, %rd22;
	add.s64 	%rd24, %rd5, %rd23;
	st.global.u8 	[%rd24+3], %rd21;
	shr.u64 	%rd25, %rd11, 13;
	ld.global.u64 	%rd26, [%rd14];
	add.s64 	%rd27, %rd20, %rd26;
	add.s64 	%rd28, %rd5, %rd27;
	st.global.u8 	[%rd28+2], %rd25;
	shr.u64 	%rd29, %rd11, 5;
	ld.global.u64 	%rd30, [%rd14];
	add.s64 	%rd31, %rd20, %rd30;
	add.s64 	%rd32, %rd5, %rd31;
	st.global.u8 	[%rd32+1], %rd29;
	ld.global.u64 	%rd33, [%rd14];
	add.s64 	%rd34, %rd20, %rd33;
	add.s64 	%rd35, %rd5, %rd34;
	st.global.u8 	[%rd35], %rs2;
$L__BB0_2:
	ret;

}
	// .globl	_Z19md5_compute_batchedP7md5_ctxPhPmS2_
.visible .entry _Z19md5_compute_batchedP7md5_ctxPhPmS2_(
	.param .u64 .ptr .align 1 _Z19md5_compute_batchedP7md5_ctxPhPmS2__param_0,
	.param .u64 .ptr .align 1 _Z19md5_compute_batchedP7md5_ctxPhPmS2__param_1,
	.param .u64 .ptr .align 1 _Z19md5_compute_batchedP7md5_ctxPhPmS2__param_2,
	.param .u64 .ptr .align 1 _Z19md5_compute_batchedP7md5_ctxPhPmS2__param_3
)
{
	.local .align 16 .b8 	__local_depot1[64];
	.reg .b64 	%SP;
	.reg .b64 	%SPL;
	.reg .pred 	%p<17>;
	.reg .b16 	%rs<17>;
	.reg .b32 	%r<304>;
	.reg .b64 	%rd<39>;

	mov.u64 	%SPL, __local_depot1;
	ld.param.u64 	%rd12, [_Z19md5_compute_batchedP7md5_ctxPhPmS2__param_0];
	ld.param.u64 	%rd13, [_Z19md5_compute_batchedP7md5_ctxPhPmS2__param_1];
	ld.param.u64 	%rd14, [_Z19md5_compute_batchedP7md5_ctxPhPmS2__param_2];
	ld.param.u64 	%rd15, [_Z19md5_compute_batchedP7md5_ctxPhPmS2__param_3];
	add.u64 	%rd1, %SPL, 0;
	mov.u32 	%r63, %tid.x;
	mov.u32 	%r64, %ctaid.x;
	mov.u32 	%r65, %ntid.x;
	mad.lo.s32 	%r1, %r64, %r65, %r63;
	setp.gt.s32 	%p1, %r1, 131071;
	@%p1 bra 	$L__BB1_34;
	cvta.to.global.u64 	%rd17, %rd12;
	cvta.to.global.u64 	%rd18, %rd13;
	cvta.to.global.u64 	%rd19, %rd14;
	cvta.to.global.u64 	%rd20, %rd15;
	mul.wide.s32 	%rd21, %r1, 8;
	add.s64 	%rd22, %rd19, %rd21;
	ld.global.s32 	%rd4, [%rd22];
	add.s64 	%rd23, %rd20, %rd21;
	ld.global.u64 	%rd24, [%rd23];
	add.s64 	%rd37, %rd18, %rd24;
	mul.wide.s32 	%rd25, %r1, 16;
	add.s64 	%rd3, %rd17, %rd25;
	ld.global.u32 	%r2, [%rd3];
	ld.global.u32 	%r3, [%rd3+4];
	ld.global.u32 	%r4, [%rd3+8];
	ld.global.u32 	%r5, [%rd3+12];
	setp.lt.s64 	%p2, %rd4, 1;
	@%p2 bra 	$L__BB1_34;
	add.s64 	%rd5, %rd37, %rd4;
	mov.u32 	%r287, %r5;
	mov.u32 	%r288, %r4;
	mov.u32 	%r289, %r3;
	mov.u32 	%r290, %r2;
	mov.u64 	%rd38, %rd37;
$L__BB1_3:
	ld.global.u8 	%r67, [%rd38];
	ld.global.u8 	%rs1, [%rd38+1];
	mul.wide.u16 	%r68, %rs1, 256;
	or.b32  	%r69, %r68, %r67;
	ld.global.u8 	%r70, [%rd38+2];
	shl.b32 	%r71, %r70, 16;
	or.b32  	%r72, %r69, %r71;
	ld.global.u8 	%r73, [%rd38+3];
	shl.b32 	%r74, %r73, 24;
	or.b32  	%r75, %r72, %r74;
	ld.global.u8 	%r76, [%rd38+4];
	ld.global.u8 	%rs2, [%rd38+5];
	mul.wide.u16 	%r77, %rs2, 256;
	or.b32  	%r78, %r77, %r76;
	ld.global.u8 	%r79, [%rd38+6];
	shl.b32 	%r80, %r79, 16;
	or.b32  	%r81, %r78, %r80;
	ld.global.u8 	%r82, [%rd38+7];
	shl.b32 	%r83, %r82, 24;
	or.b32  	%r84, %r81, %r83;
	ld.global.u8 	%r85, [%rd38+8];
	ld.global.u8 	%rs3, [%rd38+9];
	mul.wide.u16 	%r86, %rs3, 256;
	or.b32  	%r87, %r86, %r85;
	ld.global.u8 	%r88, [%rd38+10];
	shl.b32 	%r89, %r88, 16;
	or.b32  	%r90, %r87, %r89;
	ld.global.u8 	%r91, [%rd38+11];
	shl.b32 	%r92, %r91, 24;
	or.b32  	%r93, %r90, %r92;
	ld.global.u8 	%r94, [%rd38+12];
	ld.global.u8 	%rs4, [%rd38+13];
	mul.wide.u16 	%r95, %rs4, 256;
	or.b32  	%r96, %r95, %r94;
	ld.global.u8 	%r97, [%rd38+14];
	shl.b32 	%r98, %r97, 16;
	or.b32  	%r99, %r96, %r98;
	ld.global.u8 	%r100, [%rd38+15];
	shl.b32 	%r101, %r100, 24;
	or.b32  	%r102, %r99, %r101;
	st.local.v4.u32 	[%rd1], {%r75, %r84, %r93, %r102};
	ld.global.u8 	%r103, [%rd38+16];
	ld.global.u8 	%rs5, [%rd38+17];
	mul.wide.u16 	%r104, %rs5, 256;
	or.b32  	%r105, %r104, %r103;
	ld.global.u8 	%r106, [%rd38+18];
	shl.b32 	%r107, %r106, 16;
	or.b32  	%r108, %r105, %r107;
	ld.global.u8 	%r109, [%rd38+19];
	shl.b32 	%r110, %r109, 24;
	or.b32  	%r111, %r108, %r110;
	ld.global.u8 	%r112, [%rd38+20];
	ld.global.u8 	%rs6, [%rd38+21];
	mul.wide.u16 	%r113, %rs6, 256;
	or.b32  	%r114, %r113, %r112;
	ld.global.u8 	%r115, [%rd38+22];
	shl.b32 	%r116, %r115, 16;
	or.b32  	%r117, %r114, %r116;
	ld.global.u8 	%r118, [%rd38+23];
	shl.b32 	%r119, %r118, 24;
	or.b32  	%r120, %r117, %r119;
	ld.global.u8 	%r121, [%rd38+24];
	ld.global.u8 	%rs7, [%rd38+25];
	mul.wide.u16 	%r122, %rs7, 256;
	or.b32  	%r123, %r122, %r121;
	ld.global.u8 	%r124, [%rd38+26];
	shl.b32 	%r125, %r124, 16;
	or.b32  	%r126, %r123, %r125;
	ld.global.u8 	%r127, [%rd38+27];
	shl.b32 	%r128, %r127, 24;
	or.b32  	%r129, %r126, %r128;
	ld.global.u8 	%r130, [%rd38+28];
	ld.global.u8 	%rs8, [%rd38+29];
	mul.wide.u16 	%r131, %rs8, 256;
	or.b32  	%r132, %r131, %r130;
	ld.global.u8 	%r133, [%rd38+30];
	shl.b32 	%r134, %r133, 16;
	or.b32  	%r135, %r132, %r134;
	ld.global.u8 	%r136, [%rd38+31];
	shl.b32 	%r137, %r136, 24;
	or.b32  	%r138, %r135, %r137;
	st.local.v4.u32 	[%rd1+16], {%r111, %r120, %r129, %r138};
	ld.global.u8 	%r139, [%rd38+32];
	ld.global.u8 	%rs9, [%rd38+33];
	mul.wide.u16 	%r140, %rs9, 256;
	or.b32  	%r141, %r140, %r139;
	ld.global.u8 	%r142, [%rd38+34];
	shl.b32 	%r143, %r142, 16;
	or.b32  	%r144, %r141, %r143;
	ld.global.u8 	%r145, [%rd38+35];
	shl.b32 	%r146, %r145, 24;
	or.b32  	%r147, %r144, %r146;
	ld.global.u8 	%r148, [%rd38+36];
	ld.global.u8 	%rs10, [%rd38+37];
	mul.wide.u16 	%r149, %rs10, 256;
	or.b32  	%r150, %r149, %r148;
	ld.global.u8 	%r151, [%rd38+38];
	shl.b32 	%r152, %r151, 16;
	or.b32  	%r153, %r150, %r152;
	ld.global.u8 	%r154, [%rd38+39];
	shl.b32 	%r155, %r154, 24;
	or.b32  	%r156, %r153, %r155;
	ld.global.u8 	%r157, [%rd38+40];
	ld.global.u8 	%rs11, [%rd38+41];
	mul.wide.u16 	%r158, %rs11, 256;
	or.b32  	%r159, %r158, %r157;
	ld.global.u8 	%r160, [%rd38+42];
	shl.b32 	%r161, %r160, 16;
	or.b32  	%r162, %r159, %r161;
	ld.global.u8 	%r163, [%rd38+43];
	shl.b32 	%r164, %r163, 24;
	or.b32  	%r165, %r162, %r164;
	ld.global.u8 	%r166, [%rd38+44];
	ld.global.u8 	%rs12, [%rd38+45];
	mul.wide.u16 	%r167, %rs12, 256;
	or.b32  	%r168, %r167, %r166;
	ld.global.u8 	%r169, [%rd38+46];
	shl.b32 	%r170, %r169, 16;
	or.b32  	%r171, %r168, %r170;
	ld.global.u8 	%r172, [%rd38+47];
	shl.b32 	%r173, %r172, 24;
	or.b32  	%r174, %r171, %r173;
	st.local.v4.u32 	[%rd1+32], {%r147, %r156, %r165, %r174};
	ld.global.u8 	%r175, [%rd38+48];
	ld.global.u8 	%rs13, [%rd38+49];
	mul.wide.u16 	%r176, %rs13, 256;
	or.b32  	%r177, %r176, %r175;
	ld.global.u8 	%r178, [%rd38+50];
	shl.b32 	%r179, %r178, 16;
	or.b32  	%r180, %r177, %r179;
	ld.global.u8 	%r181, [%rd38+51];
	shl.b32 	%r182, %r181, 24;
	or.b32  	%r183, %r180, %r182;
	ld.global.u8 	%r184, [%rd38+52];
	ld.global.u8 	%rs14, [%rd38+53];
	mul.wide.u16 	%r185, %rs14, 256;
	or.b32  	%r186, %r185, %r184;
	ld.global.u8 	%r187, [%rd38+54];
	shl.b32 	%r188, %r187, 16;
	or.b32  	%r189, %r186, %r188;
	ld.global.u8 	%r190, [%rd38+55];
	shl.b32 	%r191, %r190, 24;
	or.b32  	%r192, %r189, %r191;
	ld.global.u8 	%r193, [%rd38+56];
	ld.global.u8 	%rs15, [%rd38+57];
	mul.wide.u16 	%r194, %rs15, 256;
	or.b32  	%r195, %r194, %r193;
	ld.global.u8 	%r196, [%rd38+58];
	shl.b32 	%r197, %r196, 16;
	or.b32  	%r198, %r195, %r197;
	ld.global.u8 	%r199, [%rd38+59];
	shl.b32 	%r200, %r199, 24;
	or.b32  	%r201, %r198, %r200;
	ld.global.u8 	%r202, [%rd38+60];
	ld.global.u8 	%rs16, [%rd38+61];
	mul.wide.u16 	%r203, %rs16, 256;
	or.b32  	%r204, %r203, %r202;
	ld.global.u8 	%r205, [%rd38+62];
	shl.b32 	%r206, %r205, 16;
	or.b32  	%r207, %r204, %r206;
	ld.global.u8 	%r208, [%rd38+63];
	shl.b32 	%r209, %r208, 24;
	or.b32  	%r210, %r207, %r209;
	st.local.v4.u32 	[%rd1+48], {%r183, %r192, %r201, %r210};
	mov.b32 	%r291, 0;
	mov.u32 	%r292, %r5;
	mov.u32 	%r293, %r4;
	mov.u32 	%r294, %r3;
	mov.u32 	%r295, %r2;
$L__BB1_4:
	setp.gt.u32 	%p3, %r291, 15;
	@%p3 bra 	$L__BB1_6;
	and.b32  	%r220, %r293, %r294;
	not.b32 	%r221, %r294;
	and.b32  	%r222, %r292, %r221;
	or.b32  	%r296, %r222, %r220;
	mov.u32 	%r297, %r291;
	bra.uni 	$L__BB1_11;
$L__BB1_6:
	setp.gt.u32 	%p4, %r291, 31;
	@%p4 bra 	$L__BB1_8;
	and.b32  	%r216, %r292, %r294;
	not.b32 	%r217, %r292;
	and.b32  	%r218, %r293, %r217;
	or.b32  	%r296, %r216, %r218;
	mad.lo.s32 	%r219, %r291, 5, 1;
	and.b32  	%r297, %r219, 13;
	bra.uni 	$L__BB1_11;
$L__BB1_8:
	setp.gt.u32 	%p5, %r291, 47;
	@%p5 bra 	$L__BB1_10;
	xor.b32  	%r214, %r293, %r294;
	xor.b32  	%r296, %r214, %r292;
	mad.lo.s32 	%r215, %r291, 3, 5;
	and.b32  	%r297, %r215, 13;
	bra.uni 	$L__BB1_11;
$L__BB1_10:
	not.b32 	%r211, %r292;
	or.b32  	%r212, %r294, %r211;
	xor.b32  	%r296, %r212, %r293;
	mul.lo.s32 	%r213, %r291, 7;
	and.b32  	%r297, %r213, 12;
$L__BB1_11:
	add.s32 	%r223, %r296, %r295;
	mul.wide.u32 	%rd26, %r291, 4;
	mov.u64 	%rd27, k_table;
	add.s64 	%rd8, %rd27, %rd26;
	ld.const.u32 	%r224, [%rd8];
	add.s32 	%r225, %r223, %r224;
	mul.wide.u32 	%rd28, %r297, 4;
	add.s64 	%rd29, %rd1, %rd28;
	ld.local.u32 	%r226, [%rd29];
	add.s32 	%r227, %r225, %r226;
	mov.u64 	%rd30, shift_amts;
	add.s64 	%rd9, %rd30, %rd26;
	ld.const.u32 	%r228, [%rd9];
	shf.l.wrap.b32 	%r229, %r227, %r227, %r228;
	add.s32 	%r295, %r229, %r294;
	add.s32 	%r299, %r291, 1;
	setp.lt.u32 	%p6, %r291, 15;
	@%p6 bra 	$L__BB1_17;
	setp.lt.u32 	%p7, %r291, 31;
	@%p7 bra 	$L__BB1_16;
	setp.lt.u32 	%p8, %r291, 47;
	@%p8 bra 	$L__BB1_15;
	not.b32 	%r230, %r293;
	or.b32  	%r231, %r295, %r230;
	xor.b32  	%r298, %r231, %r294;
	mul.lo.s32 	%r232, %r299, 7;
	and.b32  	%r299, %r232, 15;
	bra.uni 	$L__BB1_18;
$L__BB1_15:
	xor.b32  	%r233, %r294, %r295;
	xor.b32  	%r298, %r233, %r293;
	mad.lo.s32 	%r234, %r299, 3, 5;
	and.b32  	%r299, %r234, 12;
	bra.uni 	$L__BB1_18;
$L__BB1_16:
	and.b32  	%r235, %r293, %r295;
	not.b32 	%r236, %r293;
	and.b32  	%r237, %r294, %r236;
	or.b32  	%r298, %r235, %r237;
	mad.lo.s32 	%r238, %r299, 5, 1;
	and.b32  	%r299, %r238, 14;
	bra.uni 	$L__BB1_18;
$L__BB1_17:
	and.b32  	%r239, %r294, %r295;
	not.b32 	%r240, %r295;
	and.b32  	%r241, %r293, %r240;
	or.b32  	%r298, %r241, %r239;
$L__BB1_18:
	add.s32 	%r242, %r298, %r292;
	ld.const.u32 	%r243, [%rd8+4];
	add.s32 	%r244, %r242, %r243;
	mul.wide.u32 	%rd31, %r299, 4;
	add.s64 	%rd32, %rd1, %rd31;
	ld.local.u32 	%r245, [%rd32];
	add.s32 	%r246, %r244, %r245;
	ld.const.u32 	%r247, [%rd9+4];
	shf.l.wrap.b32 	%r248, %r246, %r246, %r247;
	add.s32 	%r292, %r248, %r295;
	add.s32 	%r301, %r291, 2;
	setp.lt.u32 	%p9, %r291, 14;
	@%p9 bra 	$L__BB1_24;
	setp.lt.u32 	%p10, %r291, 30;
	@%p10 bra 	$L__BB1_23;
	setp.lt.u32 	%p11, %r291, 46;
	@%p11 bra 	$L__BB1_22;
	not.b32 	%r249, %r294;
	or.b32  	%r250, %r292, %r249;
	xor.b32  	%r300, %r250, %r295;
	mul.lo.s32 	%r251, %r301, 7;
	and.b32  	%r301, %r251, 14;
	bra.uni 	$L__BB1_25;
$L__BB1_22:
	xor.b32  	%r252, %r295, %r292;
	xor.b32  	%r300, %r252, %r294;
	mad.lo.s32 	%r253, %r301, 3, 5;
	and.b32  	%r301, %r253, 15;
	bra.uni 	$L__BB1_25;
$L__BB1_23:
	and.b32  	%r254, %r294, %r292;
	not.b32 	%r255, %r294;
	and.b32  	%r256, %r295, %r255;
	or.b32  	%r300, %r254, %r256;
	mad.lo.s32 	%r257, %r301, 5, 1;
	and.b32  	%r301, %r257, 15;
	bra.uni 	$L__BB1_25;
$L__BB1_24:
	and.b32  	%r258, %r295, %r292;
	not.b32 	%r259, %r292;
	and.b32  	%r260, %r294, %r259;
	or.b32  	%r300, %r260, %r258;
$L__BB1_25:
	add.s32 	%r261, %r300, %r293;
	ld.const.u32 	%r262, [%rd8+8];
	add.s32 	%r263, %r261, %r262;
	mul.wide.u32 	%rd33, %r301, 4;
	add.s64 	%rd34, %rd1, %rd33;
	ld.local.u32 	%r264, [%rd34];
	add.s32 	%r265, %r263, %r264;
	ld.const.u32 	%r266, [%rd9+8];
	shf.l.wrap.b32 	%r267, %r265, %r265, %r266;
	add.s32 	%r293, %r267, %r292;
	add.s32 	%r303, %r291, 3;
	setp.lt.u32 	%p12, %r291, 13;
	@%p12 bra 	$L__BB1_31;
	setp.lt.u32 	%p13, %r291, 29;
	@%p13 bra 	$L__BB1_30;
	setp.lt.u32 	%p14, %r291, 45;
	@%p14 bra 	$L__BB1_29;
	not.b32 	%r268, %r295;
	or.b32  	%r269, %r293, %r268;
	xor.b32  	%r302, %r269, %r292;
	mul.lo.s32 	%r270, %r303, 7;
	and.b32  	%r303, %r270, 13;
	bra.uni 	$L__BB1_32;
$L__BB1_29:
	xor.b32  	%r271, %r292, %r293;
	xor.b32  	%r302, %r271, %r295;
	mad.lo.s32 	%r272, %r303, 3, 5;
	and.b32  	%r303, %r272, 14;
	bra.uni 	$L__BB1_32;
$L__BB1_30:
	and.b32  	%r273, %r295, %r293;
	not.b32 	%r274, %r295;
	and.b32  	%r275, %r292, %r274;
	or.b32  	%r302, %r273, %r275;
	mad.lo.s32 	%r276, %r303, 5, 1;
	and.b32  	%r303, %r276, 12;
	bra.uni 	$L__BB1_32;
$L__BB1_31:
	and.b32  	%r277, %r292, %r293;
	not.b32 	%r278, %r293;
	and.b32  	%r279, %r295, %r278;
	or.b32  	%r302, %r279, %r277;
$L__BB1_32:
	add.s32 	%r280, %r302, %r294;
	ld.const.u32 	%r281, [%rd8+12];
	add.s32 	%r282, %r280, %r281;
	mul.wide.u32 	%rd35, %r303, 4;
	add.s64 	%rd36, %rd1, %rd35;
	ld.local.u32 	%r283, [%rd36];
	add.s32 	%r284, %r282, %r283;
	ld.const.u32 	%r285, [%rd9+12];
	shf.l.wrap.b32 	%r286, %r284, %r284, %r285;
	add.s32 	%r294, %r286, %r293;
	add.s32 	%r291, %r291, 4;
	setp.ne.s32 	%p15, %r291, 64;
	@%p15 bra 	$L__BB1_4;
	add.s32 	%r290, %r290, %r295;
	st.global.u32 	[%rd3], %r290;
	add.s32 	%r289, %r289, %r294;
	st.global.u32 	[%rd3+4], %r289;
	add.s32 	%r288, %r288, %r293;
	st.global.u32 	[%rd3+8], %r288;
	add.s32 	%r287, %r287, %r292;
	st.global.u32 	[%rd3+12], %r287;
	add.s64 	%rd37, %rd37, 64;
	add.s64 	%rd38, %rd38, 64;
	setp.lt.u64 	%p16, %rd37, %rd5;
	@%p16 bra 	$L__BB1_3;
$L__BB1_34:
	ret;

}
	// .globl	_Z23md5_compare_ctx_batchedP7md5_ctxS0_Pi
.visible .entry _Z23md5_compare_ctx_batchedP7md5_ctxS0_Pi(
	.param .u64 .ptr .align 1 _Z23md5_compare_ctx_batchedP7md5_ctxS0_Pi_param_0,
	.param .u64 .ptr .align 1 _Z23md5_compare_ctx_batchedP7md5_ctxS0_Pi_param_1,
	.param .u64 .ptr .align 1 _Z23md5_compare_ctx_batchedP7md5_ctxS0_Pi_param_2
)
{
	.reg .pred 	%p<4>;
	.reg .b16 	%rs<2>;
	.reg .b32 	%r<10>;
	.reg .b64 	%rd<9>;

	ld.param.u64 	%rd3, [_Z23md5_compare_ctx_batchedP7md5_ctxS0_Pi_param_0];
	ld.param.u64 	%rd5, [_Z23md5_compare_ctx_batchedP7md5_ctxS0_Pi_param_1];
	ld.param.u64 	%rd4, [_Z23md5_compare_ctx_batchedP7md5_ctxS0_Pi_param_2];
	cvta.to.global.u64 	%rd1, %rd5;
	mov.u32 	%r2, %tid.x;
	mov.u32 	%r3, %ctaid.x;
	mov.u32 	%r4, %ntid.x;
	mad.lo.s32 	%r1, %r3, %r4, %r2;
	setp.gt.s32 	%p1, %r1, 131071;
	@%p1 bra 	$L__BB2_4;
	cvta.to.global.u64 	%rd6, %rd3;
	mul.wide.s32 	%rd7, %r1, 16;
	add.s64 	%rd2, %rd6, %rd7;
	ld.global.u32 	%r5, [%rd2];
	ld.global.u32 	%r6, [%rd1];
	setp.ne.s32 	%p2, %r5, %r6;
	@%p2 bra 	$L__BB2_4;
	ld.global.u32 	%r7, [%rd2+4];
	ld.global.u32 	%r8, [%rd1+4];
	xor.b32  	%r9, %r8, %r7;
	cvt.u16.u32 	%rs1, %r9;
	setp.ne.s16 	%p3, %rs1, 0;
	@%p3 bra 	$L__BB2_4;
	cvta.to.global.u64 	%rd8, %rd4;
	st.global.u32 	[%rd8], %r1;
$L__BB2_4:
	ret;

}
	// .globl	_Z15md5_kernel_findymPiPy
.visible .entry _Z15md5_kernel_findymPiPy(
	.param .u64 _Z15md5_kernel_findymPiPy_param_0,
	.param .u64 _Z15md5_kernel_findymPiPy_param_1,
	.param .u64 .ptr .align 1 _Z15md5_kernel_findymPiPy_param_2,
	.param .u64 .ptr .align 1 _Z15md5_kernel_findymPiPy_param_3
)
{
	.local .align 16 .b8 	__local_depot3[64];
	.reg .b64 	%SP;
	.reg .b64 	%SPL;
	.reg .pred 	%p<21>;
	.reg .b16 	%rs<27>;
	.reg .b32 	%r<734>;
	.reg .b64 	%rd<133>;

	mov.u64 	%SPL, __local_depot3;
	ld.param.u64 	%rd43, [_Z15md5_kernel_findymPiPy_param_1];
	add.u64 	%rd1, %SPL, 0;
	mov.u32 	%r15, %ctaid.x;
	mov.u32 	%r16, %ntid.x;
	mov.u32 	%r17, %tid.x;
	mad.lo.s32 	%r1, %r15, %r16, %r17;
	setp.gt.u32 	%p1, %r1, 131071;
	@%p1 bra 	$L__BB3_26;
	mov.b32 	%r18, 0;
	st.local.v4.b32 	[%rd1], {%r18, %r18, %r18, %r18};
	st.local.v4.b32 	[%rd1+16], {%r18, %r18, %r18, %r18};
	st.local.v4.b32 	[%rd1+32], {%r18, %r18, %r18, %r18};
	st.local.v4.b32 	[%rd1+48], {%r18, %r18, %r18, %r18};
	setp.eq.s64 	%p2, %rd43, 0;
	@%p2 bra 	$L__BB3_14;
	setp.lt.u64 	%p3, %rd43, 16;
	mov.b64 	%rd122, 0;
	@%p3 bra 	$L__BB3_5;
	mov.u64 	%rd49, d_prefix;
	add.s64 	%rd118, %rd49, 7;
	and.b64  	%rd122, %rd43, -16;
	mov.u64 	%rd119, %rd1;
	mov.u64 	%rd120, %rd122;
$L__BB3_4:
	.pragma "nounroll";
	ld.const.u8 	%r19, [%rd118+8];
	ld.const.u8 	%r20, [%rd118+7];
	prmt.b32 	%r21, %r20, %r19, 0x3340U;
	ld.const.u8 	%r22, [%rd118+6];
	ld.const.u8 	%r23, [%rd118+5];
	prmt.b32 	%r24, %r23, %r22, 0x3340U;
	prmt.b32 	%r25, %r24, %r21, 0x5410U;
	ld.const.u8 	%r26, [%rd118+4];
	ld.const.u8 	%r27, [%rd118+3];
	prmt.b32 	%r28, %r27, %r26, 0x3340U;
	ld.const.u8 	%r29, [%rd118+2];
	ld.const.u8 	%r30, [%rd118+1];
	prmt.b32 	%r31, %r30, %r29, 0x3340U;
	prmt.b32 	%r32, %r31, %r28, 0x5410U;
	ld.const.u8 	%r33, [%rd118];
	ld.const.u8 	%r34, [%rd118+-1];
	prmt.b32 	%r35, %r34, %r33, 0x3340U;
	ld.const.u8 	%r36, [%rd118+-2];
	ld.const.u8 	%r37, [%rd118+-3];
	prmt.b32 	%r38, %r37, %r36, 0x3340U;
	prmt.b32 	%r39, %r38, %r35, 0x5410U;
	ld.const.u8 	%r40, [%rd118+-4];
	ld.const.u8 	%r41, [%rd118+-5];
	prmt.b32 	%r42, %r41, %r40, 0x3340U;
	ld.const.u8 	%r43, [%rd118+-6];
	ld.const.u8 	%r44, [%rd118+-7];
	prmt.b32 	%r45, %r44, %r43, 0x3340U;
	prmt.b32 	%r46, %r45, %r42, 0x5410U;
	st.local.v4.b32 	[%rd119], {%r46, %r39, %r32, %r25};
	add.s64 	%rd120, %rd120, -16;
	add.s64 	%rd119, %rd119, 16;
	add.s64 	%rd118, %rd118, 16;
	setp.ne.s64 	%p4, %rd120, 0;
	@%p4 bra 	$L__BB3_4;
$L__BB3_5:
	and.b64  	%rd10, %rd43, 15;
	setp.eq.s64 	%p5, %rd10, 0;
	@%p5 bra 	$L__BB3_14;
	and.b64  	%rd11, %rd43, 7;
	setp.lt.u64 	%p6, %rd10, 8;
	@%p6 bra 	$L__BB3_8;
	mov.u64 	%rd50, d_prefix;
	add.s64 	%rd51, %rd50, %rd122;
	ld.const.u8 	%rs1, [%rd51];
	add.s64 	%rd52, %rd1, %rd122;
	st.local.u8 	[%rd52], %rs1;
	add.s64 	%rd53, %rd122, 1;
	and.b64  	%rd54, %rd53, 4294967295;
	add.s64 	%rd55, %rd50, %rd54;
	ld.const.u8 	%rs2, [%rd55];
	add.s64 	%rd56, %rd1, %rd54;
	st.local.u8 	[%rd56], %rs2;
	add.s64 	%rd57, %rd122, 2;
	and.b64  	%rd58, %rd57, 4294967295;
	add.s64 	%rd59, %rd50, %rd58;
	ld.const.u8 	%rs3, [%rd59];
	add.s64 	%rd60, %rd1, %rd58;
	st.local.u8 	[%rd60], %rs3;
	add.s64 	%rd61, %rd122, 3;
	and.b64  	%rd62, %rd61, 4294967295;
	add.s64 	%rd63, %rd50, %rd62;
	ld.const.u8 	%rs4, [%rd63];
	add.s64 	%rd64, %rd1, %rd62;
	st.local.u8 	[%rd64], %rs4;
	add.s64 	%rd65, %rd122, 4;
	and.b64  	%rd66, %rd65, 4294967295;
	add.s64 	%rd67, %rd50, %rd66;
	ld.const.u8 	%rs5, [%rd67];
	add.s64 	%rd68, %rd1, %rd66;
	st.local.u8 	[%rd68], %rs5;
	add.s64 	%rd69, %rd122, 5;
	and.b64  	%rd70, %rd69, 4294967295;
	add.s64 	%rd71, %rd50, %rd70;
	ld.const.u8 	%rs6, [%rd71];
	add.s64 	%rd72, %rd1, %rd70;
	st.local.u8 	[%rd72], %rs6;
	add.s64 	%rd73, %rd122, 6;
	and.b64  	%rd74, %rd73, 4294967295;
	add.s64 	%rd75, %rd50, %rd74;
	ld.const.u8 	%rs7, [%rd75];
	add.s64 	%rd76, %rd1, %rd74;
	st.local.u8 	[%rd76], %rs7;
	add.s64 	%rd77, %rd122, 7;
	and.b64  	%rd78, %rd77, 4294967295;
	add.s64 	%rd79, %rd50, %rd78;
	ld.const.u8 	%rs8, [%rd79];
	add.s64 	%rd80, %rd1, %rd78;
	st.local.u8 	[%rd80], %rs8;
	add.s64 	%rd81, %rd122, 8;
	and.b64  	%rd122, %rd81, 4294967295;
$L__BB3_8:
	setp.eq.s64 	%p7, %rd11, 0;
	@%p7 bra 	$L__BB3_14;
	and.b64  	%rd124, %rd43, 3;
	setp.lt.u64 	%p8, %rd11, 4;
	@%p8 bra 	$L__BB3_11;
	mov.u64 	%rd82, d_prefix;
	add.s64 	%rd83, %rd82, %rd122;
	ld.const.u8 	%rs9, [%rd83];
	add.s64 	%rd84, %rd1, %rd122;
	st.local.u8 	[%rd84], %rs9;
	add.s64 	%rd85, %rd122, 1;
	and.b64  	%rd86, %rd85, 4294967295;
	add.s64 	%rd87, %rd82, %rd86;
	ld.const.u8 	%rs10, [%rd87];
	add.s64 	%rd88, %rd1, %rd86;
	st.local.u8 	[%rd88], %rs10;
	add.s64 	%rd89, %rd122, 2;
	and.b64  	%rd90, %rd89, 4294967295;
	add.s64 	%rd91, %rd82, %rd90;
	ld.const.u8 	%rs11, [%rd91];
	add.s64 	%rd92, %rd1, %rd90;
	st.local.u8 	[%rd92], %rs11;
	add.s64 	%rd93, %rd122, 3;
	and.b64  	%rd94, %rd93, 4294967295;
	add.s64 	%rd95, %rd82, %rd94;
	ld.const.u8 	%rs12, [%rd95];
	add.s64 	%rd96, %rd1, %rd94;
	st.local.u8 	[%rd96], %rs12;
	add.s64 	%rd97, %rd122, 4;
	and.b64  	%rd122, %rd97, 4294967295;
$L__BB3_11:
	setp.eq.s64 	%p9, %rd124, 0;
	@%p9 bra 	$L__BB3_14;
	mov.u64 	%rd98, d_prefix;
$L__BB3_13:
	.pragma "nounroll";
	add.s64 	%rd99, %rd98, %rd122;
	ld.const.u8 	%rs13, [%rd99];
	add.s64 	%rd100, %rd1, %rd122;
	st.local.u8 	[%rd100], %rs13;
	add.s64 	%rd101, %rd122, 1;
	and.b64  	%rd122, %rd101, 4294967295;
	add.s64 	%rd124, %rd124, -1;
	setp.ne.s64 	%p10, %rd124, 0;
	@%p10 bra 	$L__BB3_13;
$L__BB3_14:
	ld.param.u64 	%rd115, [_Z15md5_kernel_findymPiPy_param_0];
	cvt.u64.u32 	%rd102, %r1;
	add.s64 	%rd21, %rd115, %rd102;
	cvt.u32.u64 	%r47, %rd43;
	and.b32  	%r2, %r47, 255;
	and.b64  	%rd22, %rd43, 255;
	add.s64 	%rd127, %rd1, %rd22;
	add.s64 	%rd126, %rd127, -1;
	mov.u32 	%r730, %r2;
	mov.u64 	%rd128, %rd21;
$L__BB3_15:
	mov.u64 	%rd26, %rd127;
	mov.u64 	%rd129, %rd126;
	mul.hi.u64 	%rd103, %rd128, -3689348814741910323;
	shr.u64 	%rd28, %rd103, 3;
	mul.lo.s64 	%rd104, %rd28, 10;
	sub.s64 	%rd105, %rd128, %rd104;
	cvt.u16.u64 	%rs14, %rd105;
	add.s16 	%rs15, %rs14, 48;
	add.s32 	%r4, %r730, 1;
	cvt.u64.u32 	%rd106, %r730;
	add.s64 	%rd107, %rd1, %rd106;
	st.local.u8 	[%rd107], %rs15;
	setp.gt.u64 	%p11, %rd128, 9;
	add.s64 	%rd127, %rd26, 1;
	add.s64 	%rd126, %rd129, 1;
	mov.u32 	%r730, %r4;
	mov.u64 	%rd128, %rd28;
	@%p11 bra 	$L__BB3_15;
	sub.s32 	%r48, %r4, %r2;
	shr.u32 	%r49, %r48, 31;
	add.s32 	%r50, %r48, %r49;
	shr.s32 	%r5, %r50, 1;
	setp.lt.s32 	%p12, %r48, 2;
	@%p12 bra 	$L__BB3_23;
	add.s32 	%r52, %r5, -1;
	and.b32  	%r6, %r5, 3;
	setp.lt.u32 	%p13, %r52, 3;
	mov.b32 	%r732, 0;
	@%p13 bra 	$L__BB3_20;
	and.b32  	%r732, %r5, 1073741820;
	neg.s32 	%r731, %r732;
	add.s64 	%rd108, %rd22, %rd1;
	add.s64 	%rd130, %rd108, 1;
$L__BB3_19:
	ld.local.u8 	%rs16, [%rd130+-1];
	ld.local.u8 	%rs17, [%rd129+1];
	st.local.u8 	[%rd130+-1], %rs17;
	st.local.u8 	[%rd129+1], %rs16;
	ld.local.u8 	%rs18, [%rd130];
	ld.local.u8 	%rs19, [%rd129];
	st.local.u8 	[%rd130], %rs19;
	st.local.u8 	[%rd129], %rs18;
	ld.local.u8 	%rs20, [%rd130+1];
	ld.local.u8 	%rs21, [%rd129+-1];
	st.local.u8 	[%rd130+1], %rs21;
	st.local.u8 	[%rd129+-1], %rs20;
	ld.local.u8 	%rs22, [%rd130+2];
	ld.local.u8 	%rs23, [%rd129+-2];
	st.local.u8 	[%rd130+2], %rs23;
	st.local.u8 	[%rd129+-2], %rs22;
	add.s32 	%r731, %r731, 4;
	add.s64 	%rd130, %rd130, 4;
	add.s64 	%rd129, %rd129, -4;
	setp.ne.s32 	%p14, %r731, 0;
	@%p14 bra 	$L__BB3_19;
$L__BB3_20:
	setp.eq.s32 	%p15, %r6, 0;
	@%p15 bra 	$L__BB3_23;
	cvt.u64.u32 	%rd109, %r732;
	sub.s64 	%rd132, %rd26, %rd109;
	add.s32 	%r53, %r732, %r2;
	cvt.u64.u32 	%rd110, %r53;
	add.s64 	%rd131, %rd1, %rd110;
	neg.s32 	%r733, %r6;
$L__BB3_22:
	.pragma "nounroll";
	ld.local.u8 	%rs24, [%rd131];
	ld.local.u8 	%rs25, [%rd132];
	st.local.u8 	[%rd131], %rs25;
	st.local.u8 	[%rd132], %rs24;
	add.s64 	%rd132, %rd132, -1;
	add.s64 	%rd131, %rd131, 1;
	add.s32 	%r733, %r733, 1;
	setp.ne.s32 	%p16, %r733, 0;
	@%p16 bra 	$L__BB3_22;
$L__BB3_23:
	and.b32  	%r54, %r4, 255;
	cvt.u64.u32 	%rd111, %r54;
	add.s64 	%rd112, %rd1, %rd111;
	mov.b16 	%rs26, 128;
	st.local.u8 	[%rd112], %rs26;
	shl.b32 	%r55, %r4, 3;
	and.b32  	%r56, %r55, 2040;
	ld.const.u32 	%r57, [k_table];
	ld.local.v4.u32 	{%r58, %r59, %r60, %r61}, [%rd1];
	add.s32 	%r62, %r57, %r58;
	add.s32 	%r63, %r62, -1;
	ld.const.u32 	%r64, [shift_amts];
	shf.l.wrap.b32 	%r65, %r63, %r63, %r64;
	add.s32 	%r66, %r65, -271733879;
	and.b32  	%r67, %r66, -271733879;
	sub.s32 	%r68, 271733878, %r65;
	and.b32  	%r69, %r68, -1732584194;
	or.b32  	%r70, %r69, %r67;
	ld.const.u32 	%r71, [k_table+4];
	add.s32 	%r72, %r70, %r71;
	add.s32 	%r73, %r72, %r59;
	add.s32 	%r74, %r73, 271733878;
	ld.const.u32 	%r75, [shift_amts+4];
	shf.l.wrap.b32 	%r76, %r74, %r74, %r75;
	add.s32 	%r77, %r76, %r66;
	not.b32 	%r78, %r77;
	and.b32  	%r79, %r66, %r77;
	and.b32  	%r80, %r78, -271733879;
	or.b32  	%r81, %r80, %r79;
	ld.const.u32 	%r82, [k_table+8];
	add.s32 	%r83, %r81, %r82;
	add.s32 	%r84, %r83, %r60;
	add.s32 	%r85, %r84, -1732584194;
	ld.const.u32 	%r86, [shift_amts+8];
	shf.l.wrap.b32 	%r87, %r85, %r85, %r86;
	add.s32 	%r88, %r87, %r77;
	and.b32  	%r89, %r77, %r88;
	not.b32 	%r90, %r88;
	and.b32  	%r91, %r66, %r90;
	or.b32  	%r92, %r91, %r89;
	ld.const.u32 	%r93, [k_table+12];
	add.s32 	%r94, %r92, %r93;
	add.s32 	%r95, %r94, %r61;
	add.s32 	%r96, %r95, -271733879;
	ld.const.u32 	%r97, [shift_amts+12];
	shf.l.wrap.b32 	%r98, %r96, %r96, %r97;
	add.s32 	%r99, %r98, %r88;
	and.b32  	%r100, %r88, %r99;
	not.b32 	%r101, %r99;
	and.b32  	%r102, %r77, %r101;
	or.b32  	%r103, %r102, %r100;
	ld.const.u32 	%r104, [k_table+16];
	ld.local.v4.u32 	{%r105, %r106, %r107, %r108}, [%rd1+16];
	add.s32 	%r109, %r103, %r66;
	add.s32 	%r110, %r109, %r104;
	add.s32 	%r111, %r110, %r105;
	ld.const.u32 	%r112, [shift_amts+16];
	shf.l.wrap.b32 	%r113, %r111, %r111, %r112;
	add.s32 	%r114, %r113, %r99;
	and.b32  	%r115, %r99, %r114;
	not.b32 	%r116, %r114;
	and.b32  	%r117, %r88, %r116;
	or.b32  	%r118, %r117, %r115;
	ld.const.u32 	%r119, [k_table+20];
	add.s32 	%r120, %r118, %r77;
	add.s32 	%r121, %r120, %r119;
	add.s32 	%r122, %r121, %r106;
	ld.const.u32 	%r123, [shift_amts+20];
	shf.l.wrap.b32 	%r124, %r122, %r122, %r123;
	add.s32 	%r125, %r124, %r114;
	and.b32  	%r126, %r114, %r125;
	not.b32 	%r127, %r125;
	and.b32  	%r128, %r99, %r127;
	or.b32  	%r129, %r128, %r126;
	ld.const.u32 	%r130, [k_table+24];
	add.s32 	%r131, %r129, %r88;
	add.s32 	%r132, %r131, %r130;
	add.s32 	%r133, %r132, %r107;
	ld.const.u32 	%r134, [shift_amts+24];
	shf.l.wrap.b32 	%r135, %r133, %r133, %r134;
	add.s32 	%r136, %r135, %r125;
	and.b32  	%r137, %r125, %r136;
	not.b32 	%r138, %r136;
	and.b32  	%r139, %r114, %r138;
	or.b32  	%r140, %r139, %r137;
	ld.const.u32 	%r141, [k_table+28];
	add.s32 	%r142, %r140, %r99;
	add.s32 	%r143, %r142, %r141;
	add.s32 	%r144, %r143, %r108;
	ld.const.u32 	%r145, [shift_amts+28];
	shf.l.wrap.b32 	%r146, %r144, %r144, %r145;
	add.s32 	%r147, %r146, %r136;
	and.b32  	%r148, %r136, %r147;
	not.b32 	%r149, %r147;
	and.b32  	%r150, %r125, %r149;
	or.b32  	%r151, %r150, %r148;
	ld.const.u32 	%r152, [k_table+32];
	ld.local.v4.u32 	{%r153, %r154, %r155, %r156}, [%rd1+32];
	add.s32 	%r157, %r151, %r114;
	add.s32 	%r158, %r157, %r152;
	add.s32 	%r159, %r158, %r153;
	ld.const.u32 	%r160, [shift_amts+32];
	shf.l.wrap.b32 	%r161, %r159, %r159, %r160;
	add.s32 	%r162, %r161, %r147;
	and.b32  	%r163, %r147, %r162;
	not.b32 	%r164, %r162;
	and.b32  	%r165, %r136, %r164;
	or.b32  	%r166, %r165, %r163;
	ld.const.u32 	%r167, [k_table+36];
	add.s32 	%r168, %r166, %r125;
	add.s32 	%r169, %r168, %r167;
	add.s32 	%r170, %r169, %r154;
	ld.const.u32 	%r171, [shift_amts+36];
	shf.l.wrap.b32 	%r172, %r170, %r170, %r171;
	add.s32 	%r173, %r172, %r162;
	and.b32  	%r174, %r162, %r173;
	not.b32 	%r175, %r173;
	and.b32  	%r176, %r147, %r175;
	or.b32  	%r177, %r176, %r174;
	ld.const.u32 	%r178, [k_table+40];
	add.s32 	%r179, %r177, %r136;
	add.s32 	%r180, %r179, %r178;
	add.s32 	%r181, %r180, %r155;
	ld.const.u32 	%r182, [shift_amts+40];
	shf.l.wrap.b32 	%r183, %r181, %r181, %r182;
	add.s32 	%r184, %r183, %r173;
	and.b32  	%r185, %r173, %r184;
	not.b32 	%r186, %r184;
	and.b32  	%r187, %r162, %r186;
	or.b32  	%r188, %r187, %r185;
	ld.const.u32 	%r189, [k_table+44];
	add.s32 	%r190, %r188, %r147;
	add.s32 	%r191, %r190, %r189;
	add.s32 	%r192, %r191, %r156;
	ld.const.u32 	%r193, [shift_amts+44];
	shf.l.wrap.b32 	%r194, %r192, %r192, %r193;
	add.s32 	%r195, %r194, %r184;
	and.b32  	%r196, %r184, %r195;
	not.b32 	%r197, %r195;
	and.b32  	%r198, %r173, %r197;
	or.b32  	%r199, %r198, %r196;
	ld.const.u32 	%r200, [k_table+48];
	.pragma "used_bytes_mask 61695";
	ld.local.v4.u32 	{%r201, %r202, %r203, %r204}, [%rd1+48];
	add.s32 	%r205, %r199, %r162;
	add.s32 	%r206, %r205, %r200;
	add.s32 	%r207, %r206, %r201;
	ld.const.u32 	%r208, [shift_amts+48];
	shf.l.wrap.b32 	%r209, %r207, %r207, %r208;
	add.s32 	%r210, %r209, %r195;
	and.b32  	%r211, %r195, %r210;
	not.b32 	%r212, %r210;
	and.b32  	%r213, %r184, %r212;
	or.b32  	%r214, %r213, %r211;
	ld.const.u32 	%r215, [k_table+52];
	add.s32 	%r216, %r214, %r173;
	add.s32 	%r217, %r216, %r215;
	add.s32 	%r218, %r217, %r202;
	ld.const.u32 	%r219, [shift_amts+52];
	shf.l.wrap.b32 	%r220, %r218, %r218, %r219;
	add.s32 	%r221, %r220, %r210;
	and.b32  	%r222, %r210, %r221;
	not.b32 	%r223, %r221;
	and.b32  	%r224, %r195, %r223;
	or.b32  	%r225, %r224, %r222;
	ld.const.u32 	%r226, [k_table+56];
	add.s32 	%r227, %r225, %r184;
	add.s32 	%r228, %r227, %r226;
	add.s32 	%r229, %r228, %r56;
	ld.const.u32 	%r230, [shift_amts+56];
	shf.l.wrap.b32 	%r231, %r229, %r229, %r230;
	add.s32 	%r232, %r231, %r221;
	and.b32  	%r233, %r221, %r232;
	not.b32 	%r234, %r232;
	and.b32  	%r235, %r210, %r234;
	or.b32  	%r236, %r235, %r233;
	ld.const.u32 	%r237, [k_table+60];
	add.s32 	%r238, %r236, %r195;
	add.s32 	%r239, %r238, %r237;
	add.s32 	%r240, %r239, %r204;
	ld.const.u32 	%r241, [shift_amts+60];
	shf.l.wrap.b32 	%r242, %r240, %r240, %r241;
	add.s32 	%r243, %r242, %r232;
	and.b32  	%r244, %r221, %r243;
	and.b32  	%r245, %r232, %r223;
	or.b32  	%r246, %r244, %r245;
	ld.const.u32 	%r247, [k_table+64];
	add.s32 	%r248, %r246, %r210;
	add.s32 	%r249, %r248, %r247;
	add.s32 	%r250, %r249, %r59;
	ld.const.u32 	%r251, [shift_amts+64];
	shf.l.wrap.b32 	%r252, %r250, %r250, %r251;
	add.s32 	%r253, %r252, %r243;
	and.b32  	%r254, %r232, %r253;
	and.b32  	%r255, %r243, %r234;
	or.b32  	%r256, %r254, %r255;
	ld.const.u32 	%r257, [k_table+68];
	add.s32 	%r258, %r256, %r221;
	add.s32 	%r259, %r258, %r257;
	add.s32 	%r260, %r259, %r107;
	ld.const.u32 	%r261, [shift_amts+68];
	shf.l.wrap.b32 	%r262, %r260, %r260, %r261;
	add.s32 	%r263, %r262, %r253;
	and.b32  	%r264, %r243, %r263;
	not.b32 	%r265, %r243;
	and.b32  	%r266, %r253, %r265;
	or.b32  	%r267, %r264, %r266;
	ld.const.u32 	%r268, [k_table+72];
	add.s32 	%r269, %r267, %r232;
	add.s32 	%r270, %r269, %r268;
	add.s32 	%r271, %r270, %r156;
	ld.const.u32 	%r272, [shift_amts+72];
	shf.l.wrap.b32 	%r273, %r271, %r271, %r272;
	add.s32 	%r274, %r273, %r263;
	and.b32  	%r275, %r253, %r274;
	not.b32 	%r276, %r253;
	and.b32  	%r277, %r263, %r276;
	or.b32  	%r278, %r275, %r277;
	ld.const.u32 	%r279, [k_table+76];
	add.s32 	%r280, %r278, %r243;
	add.s32 	%r281, %r280, %r279;
	add.s32 	%r282, %r281, %r58;
	ld.const.u32 	%r283, [shift_amts+76];
	shf.l.wrap.b32 	%r284, %r282, %r282, %r283;
	add.s32 	%r285, %r284, %r274;
	and.b32  	%r286, %r263, %r285;
	not.b32 	%r287, %r263;
	and.b32  	%r288, %r274, %r287;
	or.b32  	%r289, %r286, %r288;
	ld.const.u32 	%r290, [k_table+80];
	add.s32 	%r291, %r289, %r253;
	add.s32 	%r292, %r291, %r290;
	add.s32 	%r293, %r292, %r106;
	ld.const.u32 	%r294, [shift_amts+80];
	shf.l.wrap.b32 	%r295, %r293, %r293, %r294;
	add.s32 	%r296, %r295, %r285;
	and.b32  	%r297, %r274, %r296;
	not.b32 	%r298, %r274;
	and.b32  	%r299, %r285, %r298;
	or.b32  	%r300, %r297, %r299;
	ld.const.u32 	%r301, [k_table+84];
	add.s32 	%r302, %r300, %r263;
	add.s32 	%r303, %r302, %r301;
	add.s32 	%r304, %r303, %r155;
	ld.const.u32 	%r305, [shift_amts+84];
	shf.l.wrap.b32 	%r306, %r304, %r304, %r305;
	add.s32 	%r307, %r306, %r296;
	and.b32  	%r308, %r285, %r307;
	not.b32 	%r309, %r285;
	and.b32  	%r310, %r296, %r309;
	or.b32  	%r311, %r308, %r310;
	ld.const.u32 	%r312, [k_table+88];
	add.s32 	%r313, %r311, %r274;
	add.s32 	%r314, %r313, %r312;
	add.s32 	%r315, %r314, %r204;
	ld.const.u32 	%r316, [shift_amts+88];
	shf.l.wrap.b32 	%r317, %r315, %r315, %r316;
	add.s32 	%r318, %r317, %r307;
	and.b32  	%r319, %r296, %r318;
	not.b32 	%r320, %r296;
	and.b32  	%r321, %r307, %r320;
	or.b32  	%r322, %r319, %r321;
	ld.const.u32 	%r323, [k_table+92];
	add.s32 	%r324, %r322, %r285;
	add.s32 	%r325, %r324, %r323;
	add.s32 	%r326, %r325, %r105;
	ld.const.u32 	%r327, [shift_amts+92];
	shf.l.wrap.b32 	%r328, %r326, %r326, %r327;
	add.s32 	%r329, %r328, %r318;
	and.b32  	%r330, %r307, %r329;
	not.b32 	%r331, %r307;
	and.b32  	%r332, %r318, %r331;
	or.b32  	%r333, %r330, %r332;
	ld.const.u32 	%r334, [k_table+96];
	add.s32 	%r335, %r333, %r296;
	add.s32 	%r336, %r335, %r334;
	add.s32 	%r337, %r336, %r154;
	ld.const.u32 	%r338, [shift_amts+96];
	shf.l.wrap.b32 	%r339, %r337, %r337, %r338;
	add.s32 	%r340, %r339, %r329;
	and.b32  	%r341, %r318, %r340;
	not.b32 	%r342, %r318;
	and.b32  	%r343, %r329, %r342;
	or.b32  	%r344, %r341, %r343;
	ld.const.u32 	%r345, [k_table+100];
	add.s32 	%r346, %r344, %r307;
	add.s32 	%r347, %r346, %r345;
	add.s32 	%r348, %r347, %r56;
	ld.const.u32 	%r349, [shift_amts+100];
	shf.l.wrap.b32 	%r350, %r348, %r348, %r349;
	add.s32 	%r351, %r350, %r340;
	and.b32  	%r352, %r329, %r351;
	not.b32 	%r353, %r329;
	and.b32  	%r354, %r340, %r353;
	or.b32  	%r355, %r352, %r354;
	ld.const.u32 	%r356, [k_table+104];
	add.s32 	%r357, %r355, %r318;
	add.s32 	%r358, %r357, %r356;
	add.s32 	%r359, %r358, %r61;
	ld.const.u32 	%r360, [shift_amts+104];
	shf.l.wrap.b32 	%r361, %r359, %r359, %r360;
	add.s32 	%r362, %r361, %r351;
	and.b32  	%r363, %r340, %r362;
	not.b32 	%r364, %r340;
	and.b32  	%r365, %r351, %r364;
	or.b32  	%r366, %r363, %r365;
	ld.const.u32 	%r367, [k_table+108];
	add.s32 	%r368, %r366, %r329;
	add.s32 	%r369, %r368, %r367;
	add.s32 	%r370, %r369, %r153;
	ld.const.u32 	%r371, [shift_amts+108];
	shf.l.wrap.b32 	%r372, %r370, %r370, %r371;
	add.s32 	%r373, %r372, %r362;
	and.b32  	%r374, %r351, %r373;
	not.b32 	%r375, %r351;
	and.b32  	%r376, %r362, %r375;
	or.b32  	%r377, %r374, %r376;
	ld.const.u32 	%r378, [k_table+112];
	add.s32 	%r379, %r377, %r340;
	add.s32 	%r380, %r379, %r378;
	add.s32 	%r381, %r380, %r202;
	ld.const.u32 	%r382, [shift_amts+112];
	shf.l.wrap.b32 	%r383, %r381, %r381, %r382;
	add.s32 	%r384, %r383, %r373;
	and.b32  	%r385, %r362, %r384;
	not.b32 	%r386, %r362;
	and.b32  	%r387, %r373, %r386;
	or.b32  	%r388, %r385, %r387;
	ld.const.u32 	%r389, [k_table+116];
	add.s32 	%r390, %r388, %r351;
	add.s32 	%r391, %r390, %r389;
	add.s32 	%r392, %r391, %r60;
	ld.const.u32 	%r393, [shift_amts+116];
	shf.l.wrap.b32 	%r394, %r392, %r392, %r393;
	add.s32 	%r395, %r394, %r384;
	and.b32  	%r396, %r373, %r395;
	not.b32 	%r397, %r373;
	and.b32  	%r398, %r384, %r397;
	or.b32  	%r399, %r396, %r398;
	ld.const.u32 	%r400, [k_table+120];
	add.s32 	%r401, %r399, %r362;
	add.s32 	%r402, %r401, %r400;
	add.s32 	%r403, %r402, %r108;
	ld.const.u32 	%r404, [shift_amts+120];
	shf.l.wrap.b32 	%r405, %r403, %r403, %r404;
	add.s32 	%r406, %r405, %r395;
	and.b32  	%r407, %r384, %r406;
	not.b32 	%r408, %r384;
	and.b32  	%r409, %r395, %r408;
	or.b32  	%r410, %r407, %r409;
	ld.const.u32 	%r411, [k_table+124];
	add.s32 	%r412, %r410, %r373;
	add.s32 	%r413, %r412, %r411;
	add.s32 	%r414, %r413, %r201;
	ld.const.u32 	%r415, [shift_amts+124];
	shf.l.wrap.b32 	%r416, %r414, %r414, %r415;
	add.s32 	%r417, %r416, %r406;
	xor.b32  	%r418, %r406, %r417;
	xor.b32  	%r419, %r418, %r395;
	ld.const.u32 	%r420, [k_table+128];
	add.s32 	%r421, %r419, %r384;
	add.s32 	%r422, %r421, %r420;
	add.s32 	%r423, %r422, %r106;
	ld.const.u32 	%r424, [shift_amts+128];
	shf.l.wrap.b32 	%r425, %r423, %r423, %r424;
	add.s32 	%r426, %r425, %r417;
	xor.b32  	%r427, %r417, %r426;
	xor.b32  	%r428, %r427, %r406;
	ld.const.u32 	%r429, [k_table+132];
	add.s32 	%r430, %r428, %r395;
	add.s32 	%r431, %r430, %r429;
	add.s32 	%r432, %r431, %r153;
	ld.const.u32 	%r433, [shift_amts+132];
	shf.l.wrap.b32 	%r434, %r432, %r432, %r433;
	add.s32 	%r435, %r434, %r426;
	xor.b32  	%r436, %r426, %r435;
	xor.b32  	%r437, %r436, %r417;
	ld.const.u32 	%r438, [k_table+136];
	add.s32 	%r439, %r437, %r406;
	add.s32 	%r440, %r439, %r438;
	add.s32 	%r441, %r440, %r156;
	ld.const.u32 	%r442, [shift_amts+136];
	shf.l.wrap.b32 	%r443, %r441, %r441, %r442;
	add.s32 	%r444, %r443, %r435;
	xor.b32  	%r445, %r435, %r444;
	xor.b32  	%r446, %r445, %r426;
	ld.const.u32 	%r447, [k_table+140];
	add.s32 	%r448, %r446, %r417;
	add.s32 	%r449, %r448, %r447;
	add.s32 	%r450, %r449, %r56;
	ld.const.u32 	%r451, [shift_amts+140];
	shf.l.wrap.b32 	%r452, %r450, %r450, %r451;
	add.s32 	%r453, %r452, %r444;
	xor.b32  	%r454, %r444, %r453;
	xor.b32  	%r455, %r454, %r435;
	ld.const.u32 	%r456, [k_table+144];
	add.s32 	%r457, %r455, %r426;
	add.s32 	%r458, %r457, %r456;
	add.s32 	%r459, %r458, %r59;
	ld.const.u32 	%r460, [shift_amts+144];
	shf.l.wrap.b32 	%r461, %r459, %r459, %r460;
	add.s32 	%r462, %r461, %r453;
	xor.b32  	%r463, %r453, %r462;
	xor.b32  	%r464, %r463, %r444;
	ld.const.u32 	%r465, [k_table+148];
	add.s32 	%r466, %r464, %r435;
	add.s32 	%r467, %r466, %r465;
	add.s32 	%r468, %r467, %r105;
	ld.const.u32 	%r469, [shift_amts+148];
	shf.l.wrap.b32 	%r470, %r468, %r468, %r469;
	add.s32 	%r471, %r470, %r462;
	xor.b32  	%r472, %r462, %r471;
	xor.b32  	%r473, %r472, %r453;
	ld.const.u32 	%r474, [k_table+152];
	add.s32 	%r475, %r473, %r444;
	add.s32 	%r476, %r475, %r474;
	add.s32 	%r477, %r476, %r108;
	ld.const.u32 	%r478, [shift_amts+152];
	shf.l.wrap.b32 	%r479, %r477, %r477, %r478;
	add.s32 	%r480, %r479, %r471;
	xor.b32  	%r481, %r471, %r480;
	xor.b32  	%r482, %r481, %r462;
	ld.const.u32 	%r483, [k_table+156];
	add.s32 	%r484, %r482, %r453;
	add.s32 	%r485, %r484, %r483;
	add.s32 	%r486, %r485, %r155;
	ld.const.u32 	%r487, [shift_amts+156];
	shf.l.wrap.b32 	%r488, %r486, %r486, %r487;
	add.s32 	%r489, %r488, %r480;
	xor.b32  	%r490, %r480, %r489;
	xor.b32  	%r491, %r490, %r471;
	ld.const.u32 	%r492, [k_table+160];
	add.s32 	%r493, %r491, %r462;
	add.s32 	%r494, %r493, %r492;
	add.s32 	%r495, %r494, %r202;
	ld.const.u32 	%r496, [shift_amts+160];
	shf.l.wrap.b32 	%r497, %r495, %r495, %r496;
	add.s32 	%r498, %r497, %r489;
	xor.b32  	%r499, %r489, %r498;
	xor.b32  	%r500, %r499, %r480;
	ld.const.u32 	%r501, [k_table+164];
	add.s32 	%r502, %r500, %r471;
	add.s32 	%r503, %r502, %r501;
	add.s32 	%r504, %r503, %r58;
	ld.const.u32 	%r505, [shift_amts+164];
	shf.l.wrap.b32 	%r506, %r504, %r504, %r505;
	add.s32 	%r507, %r506, %r498;
	xor.b32  	%r508, %r498, %r507;
	xor.b32  	%r509, %r508, %r489;
	ld.const.u32 	%r510, [k_table+168];
	add.s32 	%r511, %r509, %r480;
	add.s32 	%r512, %r511, %r510;
	add.s32 	%r513, %r512, %r61;
	ld.const.u32 	%r514, [shift_amts+168];
	shf.l.wrap.b32 	%r515, %r513, %r513, %r514;
	add.s32 	%r516, %r515, %r507;
	xor.b32  	%r517, %r507, %r516;
	xor.b32  	%r518, %r517, %r498;
	ld.const.u32 	%r519, [k_table+172];
	add.s32 	%r520, %r518, %r489;
	add.s32 	%r521, %r520, %r519;
	add.s32 	%r522, %r521, %r107;
	ld.const.u32 	%r523, [shift_amts+172];
	shf.l.wrap.b32 	%r524, %r522, %r522, %r523;
	add.s32 	%r525, %r524, %r516;
	xor.b32  	%r526, %r516, %r525;
	xor.b32  	%r527, %r526, %r507;
	ld.const.u32 	%r528, [k_table+176];
	add.s32 	%r529, %r527, %r498;
	add.s32 	%r530, %r529, %r528;
	add.s32 	%r531, %r530, %r154;
	ld.const.u32 	%r532, [shift_amts+176];
	shf.l.wrap.b32 	%r533, %r531, %r531, %r532;
	add.s32 	%r534, %r533, %r525;
	xor.b32  	%r535, %r525, %r534;
	xor.b32  	%r536, %r535, %r516;
	ld.const.u32 	%r537, [k_table+180];
	add.s32 	%r538, %r536, %r507;
	add.s32 	%r539, %r538, %r537;
	add.s32 	%r540, %r539, %r201;
	ld.const.u32 	%r541, [shift_amts+180];
	shf.l.wrap.b32 	%r542, %r540, %r540, %r541;
	add.s32 	%r543, %r542, %r534;
	xor.b32  	%r544, %r534, %r543;
	xor.b32  	%r545, %r544, %r525;
	ld.const.u32 	%r546, [k_table+184];
	add.s32 	%r547, %r545, %r516;
	add.s32 	%r548, %r547, %r546;
	add.s32 	%r549, %r548, %r204;
	ld.const.u32 	%r550, [shift_amts+184];
	shf.l.wrap.b32 	%r551, %r549, %r549, %r550;
	add.s32 	%r552, %r551, %r543;
	xor.b32  	%r553, %r543, %r552;
	xor.b32  	%r554, %r553, %r534;
	ld.const.u32 	%r555, [k_table+188];
	add.s32 	%r556, %r554, %r525;
	add.s32 	%r557, %r556, %r555;
	add.s32 	%r558, %r557, %r60;
	ld.const.u32 	%r559, [shift_amts+188];
	shf.l.wrap.b32 	%r560, %r558, %r558, %r559;
	add.s32 	%r561, %r560, %r552;
	not.b32 	%r562, %r543;
	or.b32  	%r563, %r561, %r562;
	xor.b32  	%r564, %r563, %r552;
	ld.const.u32 	%r565, [k_table+192];
	add.s32 	%r566, %r564, %r534;
	add.s32 	%r567, %r566, %r565;
	add.s32 	%r568, %r567, %r58;
	ld.const.u32 	%r569, [shift_amts+192];
	shf.l.wrap.b32 	%r570, %r568, %r568, %r569;
	add.s32 	%r571, %r570, %r561;
	not.b32 	%r572, %r552;
	or.b32  	%r573, %r571, %r572;
	xor.b32  	%r574, %r573, %r561;
	ld.const.u32 	%r575, [k_table+196];
	add.s32 	%r576, %r574, %r543;
	add.s32 	%r577, %r576, %r575;
	add.s32 	%r578, %r577, %r108;
	ld.const.u32 	%r579, [shift_amts+196];
	shf.l.wrap.b32 	%r580, %r578, %r578, %r579;
	add.s32 	%r581, %r580, %r571;
	not.b32 	%r582, %r561;
	or.b32  	%r583, %r581, %r582;
	xor.b32  	%r584, %r583, %r571;
	ld.const.u32 	%r585, [k_table+200];
	add.s32 	%r586, %r584, %r552;
	add.s32 	%r587, %r586, %r585;
	add.s32 	%r588, %r587, %r56;
	ld.const.u32 	%r589, [shift_amts+200];
	shf.l.wrap.b32 	%r590, %r588, %r588, %r589;
	add.s32 	%r591, %r590, %r581;
	not.b32 	%r592, %r571;
	or.b32  	%r593, %r591, %r592;
	xor.b32  	%r594, %r593, %r581;
	ld.const.u32 	%r595, [k_table+204];
	add.s32 	%r596, %r594, %r561;
	add.s32 	%r597, %r596, %r595;
	add.s32 	%r598, %r597, %r106;
	ld.const.u32 	%r599, [shift_amts+204];
	shf.l.wrap.b32 	%r600, %r598, %r598, %r599;
	add.s32 	%r601, %r600, %r591;
	not.b32 	%r602, %r581;
	or.b32  	%r603, %r601, %r602;
	xor.b32  	%r604, %r603, %r591;
	ld.const.u32 	%r605, [k_table+208];
	add.s32 	%r606, %r604, %r571;
	add.s32 	%r607, %r606, %r605;
	add.s32 	%r608, %r607, %r201;
	ld.const.u32 	%r609, [shift_amts+208];
	shf.l.wrap.b32 	%r610, %r608, %r608, %r609;
	add.s32 	%r611, %r610, %r601;
	not.b32 	%r612, %r591;
	or.b32  	%r613, %r611, %r612;
	xor.b32  	%r614, %r613, %r601;
	ld.const.u32 	%r615, [k_table+212];
	add.s32 	%r616, %r614, %r581;
	add.s32 	%r617, %r616, %r615;
	add.s32 	%r618, %r617, %r61;
	ld.const.u32 	%r619, [shift_amts+212];
	shf.l.wrap.b32 	%r620, %r618, %r618, %r619;
	add.s32 	%r621, %r620, %r611;
	not.b32 	%r622, %r601;
	or.b32  	%r623, %r621, %r622;
	xor.b32  	%r624, %r623, %r611;
	ld.const.u32 	%r625, [k_table+216];
	add.s32 	%r626, %r624, %r591;
	add.s32 	%r627, %r626, %r625;
	add.s32 	%r628, %r627, %r155;
	ld.const.u32 	%r629, [shift_amts+216];
	shf.l.wrap.b32 	%r630, %r628, %r628, %r629;
	add.s32 	%r631, %r630, %r621;
	not.b32 	%r632, %r611;
	or.b32  	%r633, %r631, %r632;
	xor.b32  	%r634, %r633, %r621;
	ld.const.u32 	%r635, [k_table+220];
	add.s32 	%r636, %r634, %r601;
	add.s32 	%r637, %r636, %r635;
	add.s32 	%r638, %r637, %r59;
	ld.const.u32 	%r639, [shift_amts+220];
	shf.l.wrap.b32 	%r640, %r638, %r638, %r639;
	add.s32 	%r641, %r640, %r631;
	not.b32 	%r642, %r621;
	or.b32  	%r643, %r641, %r642;
	xor.b32  	%r644, %r643, %r631;
	ld.const.u32 	%r645, [k_table+224];
	add.s32 	%r646, %r644, %r611;
	add.s32 	%r647, %r646, %r645;
	add.s32 	%r648, %r647, %r153;
	ld.const.u32 	%r649, [shift_amts+224];
	shf.l.wrap.b32 	%r650, %r648, %r648, %r649;
	add.s32 	%r651, %r650, %r641;
	not.b32 	%r652, %r631;
	or.b32  	%r653, %r651, %r652;
	xor.b32  	%r654, %r653, %r641;
	ld.const.u32 	%r655, [k_table+228];
	add.s32 	%r656, %r654, %r621;
	add.s32 	%r657, %r656, %r655;
	add.s32 	%r658, %r657, %r204;
	ld.const.u32 	%r659, [shift_amts+228];
	shf.l.wrap.b32 	%r660, %r658, %r658, %r659;
	add.s32 	%r661, %r660, %r651;
	not.b32 	%r662, %r641;
	or.b32  	%r663, %r661, %r662;
	xor.b32  	%r664, %r663, %r651;
	ld.const.u32 	%r665, [k_table+232];
	add.s32 	%r666, %r664, %r631;
	add.s32 	%r667, %r666, %r665;
	add.s32 	%r668, %r667, %r107;
	ld.const.u32 	%r669, [shift_amts+232];
	shf.l.wrap.b32 	%r670, %r668, %r668, %r669;
	add.s32 	%r671, %r670, %r661;
	not.b32 	%r672, %r651;
	or.b32  	%r673, %r671, %r672;
	xor.b32  	%r674, %r673, %r661;
	ld.const.u32 	%r675, [k_table+236];
	add.s32 	%r676, %r674, %r641;
	add.s32 	%r677, %r676, %r675;
	add.s32 	%r678, %r677, %r202;
	ld.const.u32 	%r679, [shift_amts+236];
	shf.l.wrap.b32 	%r680, %r678, %r678, %r679;
	add.s32 	%r681, %r680, %r671;
	not.b32 	%r682, %r661;
	or.b32  	%r683, %r681, %r682;
	xor.b32  	%r684, %r683, %r671;
	ld.const.u32 	%r685, [k_table+240];
	add.s32 	%r686, %r684, %r651;
	add.s32 	%r687, %r686, %r685;
	add.s32 	%r688, %r687, %r105;
	ld.const.u32 	%r689, [shift_amts+240];
	shf.l.wrap.b32 	%r690, %r688, %r688, %r689;
	add.s32 	%r691, %r690, %r681;
	not.b32 	%r692, %r671;
	or.b32  	%r693, %r691, %r692;
	xor.b32  	%r694, %r693, %r681;
	ld.const.u32 	%r695, [k_table+244];
	add.s32 	%r696, %r694, %r661;
	add.s32 	%r697, %r696, %r695;
	add.s32 	%r698, %r697, %r156;
	ld.const.u32 	%r699, [shift_amts+244];
	shf.l.wrap.b32 	%r700, %r698, %r698, %r699;
	add.s32 	%r701, %r700, %r691;
	not.b32 	%r702, %r681;
	or.b32  	%r703, %r701, %r702;
	xor.b32  	%r704, %r703, %r691;
	ld.const.u32 	%r705, [k_table+248];
	add.s32 	%r706, %r704, %r671;
	add.s32 	%r707, %r706, %r705;
	add.s32 	%r708, %r707, %r60;
	ld.const.u32 	%r709, [shift_amts+248];
	shf.l.wrap.b32 	%r710, %r708, %r708, %r709;
	add.s32 	%r711, %r710, %r701;
	not.b32 	%r712, %r691;
	or.b32  	%r713, %r711, %r712;
	xor.b32  	%r714, %r713, %r701;
	ld.const.u32 	%r715, [k_table+252];
	add.s32 	%r716, %r714, %r681;
	add.s32 	%r717, %r716, %r715;
	add.s32 	%r718, %r717, %r154;
	ld.const.u32 	%r719, [shift_amts+252];
	shf.l.wrap.b32 	%r720, %r718, %r718, %r719;
	add.s32 	%r721, %r720, %r711;
	add.s32 	%r723, %r691, 1732584193;
	add.s32 	%r724, %r721, 43913;
	ld.const.u32 	%r725, [d_target_a];
	setp.ne.s32 	%p17, %r723, %r725;
	and.b32  	%r726, %r724, 65535;
	ld.const.u32 	%r727, [d_target_b];
	setp.ne.s32 	%p18, %r726, %r727;
	or.pred  	%p19, %p17, %p18;
	@%p19 bra 	$L__BB3_26;
	ld.param.u64 	%rd116, [_Z15md5_kernel_findymPiPy_param_2];
	cvta.to.global.u64 	%rd113, %rd116;
	atom.relaxed.global.cas.b32 	%r729, [%rd113], -1, %r1;
	setp.ne.s32 	%p20, %r729, -1;
	@%p20 bra 	$L__BB3_26;
	ld.param.u64 	%rd117, [_Z15md5_kernel_findymPiPy_param_3];
	cvta.to.global.u64 	%rd114, %rd117;
	st.global.u64 	[%rd114], %rd21;
$L__BB3_26:
	ret;

}


// ===== COMPILED SASS (sm_100) =====

	.target	sm_100

	.elftype	@"ET_EXEC"


//--------------------- .note.nv.tkinfo           --------------------------
	.section	.note.nv.tkinfo,"",@"SHT_NOTE"
	.sectionflags	@"SHF_NOTE_NV_TKINFO"
	.tkinfo
        /*0018*/ 	.word	0x00000002
        /*0030*/ 	.string	""
        /*0030*/ 	.string	"ptxas"
        /*0030*/ 	.string	"Cuda compilation tools, release 13.0, V13.0.88"
        /*0030*/ 	.string	"Build cuda_13.0.r13.0/compiler.36424714_0"
        /*0030*/ 	.string	"-arch sm_100 -m 64 "



//--------------------- .note.nv.cuinfo           --------------------------
	.section	.note.nv.cuinfo,"",@"SHT_NOTE"
	.sectionflags	@"SHF_NOTE_NV_CUINFO"
        /*0018*/ 	.short	0x0002
        /*001a*/ 	.short	0x0064
        /*001c*/ 	.short	0x0082
	.zero		2


//--------------------- .nv.info                  --------------------------
	.section	.nv.info,"",@"SHT_CUDA_INFO"
	.align	4


	//----- nvinfo : EIATTR_REGCOUNT
	.align		4
        /*0000*/ 	.byte	0x04, 0x2f
        /*0002*/ 	.short	(.L_6 - .L_5)
	.align		4
.L_5:
        /*0004*/ 	.word	index@(_Z22md5_preprocess_batchedPhPmS0_S0_)
        /*0008*/ 	.word	0x0000001a


	//----- nvinfo : EIATTR_FRAME_SIZE
	.align		4
.L_6:
        /*000c*/ 	.byte	0x04, 0x11
        /*000e*/ 	.short	(.L_8 - .L_7)
	.align		4
.L_7:
        /*0010*/ 	.word	index@(_Z22md5_preprocess_batchedPhPmS0_S0_)
        /*0014*/ 	.word	0x00000000


	//----- nvinfo : EIATTR_REGCOUNT
	.align		4
.L_8:
        /*0018*/ 	.byte	0x04, 0x2f
        /*001a*/ 	.short	(.L_10 - .L_9)
	.align		4
.L_9:
        /*001c*/ 	.word	index@(_Z19md5_compute_batchedP7md5_ctxPhPmS2_)
        /*0020*/ 	.word	0x00000028


	//----- nvinfo : EIATTR_FRAME_SIZE
	.align		4
.L_10:
        /*0024*/ 	.byte	0x04, 0x11
        /*0026*/ 	.short	(.L_12 - .L_11)
	.align		4
.L_11:
        /*0028*/ 	.word	index@(_Z19md5_compute_batchedP7md5_ctxPhPmS2_)
        /*002c*/ 	.word	0x00000000


	//----- nvinfo : EIATTR_REGCOUNT
	.align		4
.L_12:
        /*0030*/ 	.byte	0x04, 0x2f
        /*0032*/ 	.short	(.L_14 - .L_13)
	.align		4
.L_13:
        /*0034*/ 	.word	index@(_Z23md5_compare_ctx_batchedP7md5_ctxS0_Pi)
        /*0038*/ 	.word	0x0000000c


	//----- nvinfo : EIATTR_FRAME_SIZE
	.align		4
.L_14:
        /*003c*/ 	.byte	0x04, 0x11
        /*003e*/ 	.short	(.L_16 - .L_15)
	.align		4
.L_15:
        /*0040*/ 	.word	index@(_Z23md5_compare_ctx_batchedP7md5_ctxS0_Pi)
        /*0044*/ 	.word	0x00000000


	//----- nvinfo : EIATTR_REGCOUNT
	.align		4
.L_16:
        /*0048*/ 	.byte	0x04, 0x2f
        /*004a*/ 	.short	(.L_18 - .L_17)
	.align		4
.L_17:
        /*004c*/ 	.word	index@(_Z15md5_kernel_findymPiPy)
        /*0050*/ 	.word	0x0000001e


	//----- nvinfo : EIATTR_FRAME_SIZE
	.align		4
.L_18:
        /*0054*/ 	.byte	0x04, 0x11
        /*0056*/ 	.short	(.L_20 - .L_19)
	.align		4
.L_19:
        /*0058*/ 	.word	index@(_Z15md5_kernel_findymPiPy)
        /*005c*/ 	.word	0x00000040


	//----- nvinfo : EIATTR_MIN_STACK_SIZE
	.align		4
.L_20:
        /*0060*/ 	.byte	0x04, 0x12
        /*0062*/ 	.short	(.L_22 - .L_21)
	.align		4
.L_21:
        /*0064*/ 	.word	index@(_Z15md5_kernel_findymPiPy)
        /*0068*/ 	.word	0x00000040


	//----- nvinfo : EIATTR_MIN_STACK_SIZE
	.align		4
.L_22:
        /*006c*/ 	.byte	0x04, 0x12
        /*006e*/ 	.short	(.L_24 - .L_23)
	.align		4
.L_23:
        /*0070*/ 	.word	index@(_Z23md5_compare_ctx_batchedP7md5_ctxS0_Pi)
        /*0074*/ 	.word	0x00000000


	//----- nvinfo : EIATTR_MIN_STACK_SIZE
	.align		4
.L_24:
        /*0078*/ 	.byte	0x04, 0x12
        /*007a*/ 	.short	(.L_26 - .L_25)
	.align		4
.L_25:
        /*007c*/ 	.word	index@(_Z19md5_compute_batchedP7md5_ctxPhPmS2_)
        /*0080*/ 	.word	0x00000000


	//----- nvinfo : EIATTR_MIN_STACK_SIZE
	.align		4
.L_26:
        /*0084*/ 	.byte	0x04, 0x12
        /*0086*/ 	.short	(.L_28 - .L_27)
	.align		4
.L_27:
        /*0088*/ 	.word	index@(_Z22md5_preprocess_batchedPhPmS0_S0_)
        /*008c*/ 	.word	0x00000000
.L_28:


//--------------------- .nv.compat                --------------------------
	.section	.nv.compat,"",@"SHT_CUDA_COMPAT_INFO"
	.align	4
        /*0000*/ 	.byte	0x02, 0x09, 0x00, 0x00, 0x02, 0x02, 0x01, 0x00, 0x02, 0x05, 0x05, 0x00, 0x03, 0x07, 0x01, 0x01
        /*0010*/ 	.byte	0x02, 0x03, 0x00, 0x00, 0x02, 0x06, 0x01, 0x00, 0x04, 0x0b, 0x08, 0x00, 0x09, 0x00, 0x00, 0x00
        /*0020*/ 	.byte	0x00, 0x00, 0x00, 0x00


//--------------------- .nv.info._Z15md5_kernel_findymPiPy --------------------------
	.section	.nv.info._Z15md5_kernel_findymPiPy,"",@"SHT_CUDA_INFO"
	.sectionflags	@""
	.align	4


	//----- nvinfo : EIATTR_CUDA_API_VERSION
	.align		4
        /*0000*/ 	.byte	0x04, 0x37
        /*0002*/ 	.short	(.L_30 - .L_29)
.L_29:
        /*0004*/ 	.word	0x00000082


	//----- nvinfo : EIATTR_KPARAM_INFO
	.align		4
.L_30:
        /*0008*/ 	.byte	0x04, 0x17
        /*000a*/ 	.short	(.L_32 - .L_31)
.L_31:
        /*000c*/ 	.word	0x00000000
        /*0010*/ 	.short	0x0003
        /*0012*/ 	.short	0x0018
        /*0014*/ 	.byte	0x00, 0xf5, 0x21, 0x00


	//----- nvinfo : EIATTR_KPARAM_INFO
	.align		4
.L_32:
        /*0018*/ 	.byte	0x04, 0x17
        /*001a*/ 	.short	(.L_34 - .L_33)
.L_33:
        /*001c*/ 	.word	0x00000000
        /*0020*/ 	.short	0x0002
        /*0022*/ 	.short	0x0010
        /*0024*/ 	.byte	0x00, 0xf5, 0x21, 0x00


	//----- nvinfo : EIATTR_KPARAM_INFO
	.align		4
.L_34:
        /*0028*/ 	.byte	0x04, 0x17
        /*002a*/ 	.short	(.L_36 - .L_35)
.L_35:
        /*002c*/ 	.word	0x00000000
        /*0030*/ 	.short	0x0001
        /*0032*/ 	.short	0x0008
        /*0034*/ 	.byte	0x00, 0xf0, 0x21, 0x00


	//----- nvinfo : EIATTR_KPARAM_INFO
	.align		4
.L_36:
        /*0038*/ 	.byte	0x04, 0x17
        /*003a*/ 	.short	(.L_38 - .L_37)
.L_37:
        /*003c*/ 	.word	0x00000000
        /*0040*/ 	.short	0x0000
        /*0042*/ 	.short	0x0000
        /*0044*/ 	.byte	0x00, 0xf0, 0x21, 0x00


	//----- nvinfo : EIATTR_SPARSE_MMA_MASK
	.align		4
.L_38:
        /*0048*/ 	.byte	0x03, 0x50
        /*004a*/ 	.short	0x0000


	//----- nvinfo : EIATTR_MAXREG_COUNT
	.align		4
        /*004c*/ 	.byte	0x03, 0x1b
        /*004e*/ 	.short	0x00ff


	//----- nvinfo : EIATTR_MERCURY_ISA_VERSION
	.align		4
        /*0050*/ 	.byte	0x03, 0x5f
        /*0052*/ 	.short	0x0101


	//----- nvinfo : EIATTR_VRC_CTA_INIT_COUNT
	.align		4
        /*0054*/ 	.byte	0x02, 0x4a
	.zero		1
	.zero		1


	//----- nvinfo : EIATTR_EXIT_INSTR_OFFSETS
	.align		4
        /*0058*/ 	.byte	0x04, 0x1c
        /*005a*/ 	.short	(.L_40 - .L_39)


	//   ....[0]....
.L_39:
        /*005c*/ 	.word	0x00000070


	//   ....[1]....
        /*0060*/ 	.word	0x00002e10


	//   ....[2]....
        /*0064*/ 	.word	0x00002e80


	//   ....[3]....
        /*0068*/ 	.word	0x00002ec0


	//----- nvinfo : EIATTR_CRS_STACK_SIZE
	.align		4
.L_40:
        /*006c*/ 	.byte	0x04, 0x1e
        /*006e*/ 	.short	(.L_42 - .L_41)
.L_41:
        /*0070*/ 	.word	0x00000000


	//----- nvinfo : EIATTR_CBANK_PARAM_SIZE
	.align		4
.L_42:
        /*0074*/ 	.byte	0x03, 0x19
        /*0076*/ 	.short	0x0020


	//----- nvinfo : EIATTR_PARAM_CBANK
	.align		4
        /*0078*/ 	.byte	0x04, 0x0a
        /*007a*/ 	.short	(.L_44 - .L_43)
	.align		4
.L_43:
        /*007c*/ 	.word	index@(.nv.constant0._Z15md5_kernel_findymPiPy)
        /*0080*/ 	.short	0x0380
        /*0082*/ 	.short	0x0020


	//----- nvinfo : EIATTR_SW_WAR
	.align		4
.L_44:
        /*0084*/ 	.byte	0x04, 0x36
        /*0086*/ 	.short	(.L_46 - .L_45)
.L_45:
        /*0088*/ 	.word	0x00000008
.L_46:


//--------------------- .nv.info._Z23md5_compare_ctx_batchedP7md5_ctxS0_Pi --------------------------
	.section	.nv.info._Z23md5_compare_ctx_batchedP7md5_ctxS0_Pi,"",@"SHT_CUDA_INFO"
	.sectionflags	@""
	.align	4


	//----- nvinfo : EIATTR_CUDA_API_VERSION
	.align		4
        /*0000*/ 	.byte	0x04, 0x37
        /*0002*/ 	.short	(.L_48 - .L_47)
.L_47:
        /*0004*/ 	.word	0x00000082


	//----- nvinfo : EIATTR_KPARAM_INFO
	.align		4
.L_48:
        /*0008*/ 	.byte	0x04, 0x17
        /*000a*/ 	.short	(.L_50 - .L_49)
.L_49:
        /*000c*/ 	.word	0x00000000
        /*0010*/ 	.short	0x0002
        /*0012*/ 	.short	0x0010
        /*0014*/ 	.byte	0x00, 0xf5, 0x21, 0x00


	//----- nvinfo : EIATTR_KPARAM_INFO
	.align		4
.L_50:
        /*0018*/ 	.byte	0x04, 0x17
        /*001a*/ 	.short	(.L_52 - .L_51)
.L_51:
        /*001c*/ 	.word	0x00000000
        /*0020*/ 	.short	0x0001
        /*0022*/ 	.short	0x0008
        /*0024*/ 	.byte	0x00, 0xf5, 0x21, 0x00


	//----- nvinfo : EIATTR_KPARAM_INFO
	.align		4
.L_52:
        /*0028*/ 	.byte	0x04, 0x17
        /*002a*/ 	.short	(.L_54 - .L_53)
.L_53:
        /*002c*/ 	.word	0x00000000
        /*0030*/ 	.short	0x0000
        /*0032*/ 	.short	0x0000
        /*0034*/ 	.byte	0x00, 0xf5, 0x21, 0x00


	//----- nvinfo : EIATTR_SPARSE_MMA_MASK
	.align		4
.L_54:
        /*0038*/ 	.byte	0x03, 0x50
        /*003a*/ 	.short	0x0000


	//----- nvinfo : EIATTR_MAXREG_COUNT
	.align		4
        /*003c*/ 	.byte	0x03, 0x1b
        /*003e*/ 	.short	0x00ff


	//----- nvinfo : EIATTR_MERCURY_ISA_VERSION
	.align		4
        /*0040*/ 	.byte	0x03, 0x5f
        /*0042*/ 	.short	0x0101


	//----- nvinfo : EIATTR_VRC_CTA_INIT_COUNT
	.align		4
        /*0044*/ 	.byte	0x02, 0x4a
	.zero		1
	.zero		1


	//----- nvinfo : EIATTR_EXIT_INSTR_OFFSETS
	.align		4
        /*0048*/ 	.byte	0x04, 0x1c
        /*004a*/ 	.short	(.L_56 - .L_55)


	//   ....[0]....
.L_55:
        /*004c*/ 	.word	0x00000060


	//   ....[1]....
        /*0050*/ 	.word	0x000000e0


	//   ....[2]....
        /*0054*/ 	.word	0x00000140


	//   ....[3]....
        /*0058*/ 	.word	0x00000170


	//----- nvinfo : EIATTR_CBANK_PARAM_SIZE
	.align		4
.L_56:
        /*005c*/ 	.byte	0x03, 0x19
        /*005e*/ 	.short	0x0018


	//----- nvinfo : EIATTR_PARAM_CBANK
	.align		4
        /*0060*/ 	.byte	0x04, 0x0a
        /*0062*/ 	.short	(.L_58 - .L_57)
	.align		4
.L_57:
        /*0064*/ 	.word	index@(.nv.constant0._Z23md5_compare_ctx_batchedP7md5_ctxS0_Pi)
        /*0068*/ 	.short	0x0380
        /*006a*/ 	.short	0x0018


	//----- nvinfo : EIATTR_SW_WAR
	.align		4
.L_58:
        /*006c*/ 	.byte	0x04, 0x36
        /*006e*/ 	.short	(.L_60 - .L_59)
.L_59:
        /*0070*/ 	.word	0x00000008
.L_60:


//--------------------- .nv.info._Z19md5_compute_batchedP7md5_ctxPhPmS2_ --------------------------
	.section	.nv.info._Z19md5_compute_batchedP7md5_ctxPhPmS2_,"",@"SHT_CUDA_INFO"
	.sectionflags	@""
	.align	4


	//----- nvinfo : EIATTR_CUDA_API_VERSION
	.align		4
        /*0000*/ 	.byte	0x04, 0x37
        /*0002*/ 	.short	(.L_62 - .L_61)
.L_61:
        /*0004*/ 	.word	0x00000082


	//----- nvinfo : EIATTR_KPARAM_INFO
	.align		4
.L_62:
        /*0008*/ 	.byte	0x04, 0x17
        /*000a*/ 	.short	(.L_64 - .L_63)
.L_63:
        /*000c*/ 	.word	0x00000000
        /*0010*/ 	.short	0x0003
        /*0012*/ 	.short	0x0018
        /*0014*/ 	.byte	0x00, 0xf5, 0x21, 0x00


	//----- nvinfo : EIATTR_KPARAM_INFO
	.align		4
.L_64:
        /*0018*/ 	.byte	0x04, 0x17
        /*001a*/ 	.short	(.L_66 - .L_65)
.L_65:
        /*001c*/ 	.word	0x00000000
        /*0020*/ 	.short	0x0002
        /*0022*/ 	.short	0x0010
        /*0024*/ 	.byte	0x00, 0xf5, 0x21, 0x00


	//----- nvinfo : EIATTR_KPARAM_INFO
	.align		4
.L_66:
        /*0028*/ 	.byte	0x04, 0x17
        /*002a*/ 	.short	(.L_68 - .L_67)
.L_67:
        /*002c*/ 	.word	0x00000000
        /*0030*/ 	.short	0x0001
        /*0032*/ 	.short	0x0008
        /*0034*/ 	.byte	0x00, 0xf5, 0x21, 0x00


	//----- nvinfo : EIATTR_KPARAM_INFO
	.align		4
.L_68:
        /*0038*/ 	.byte	0x04, 0x17
        /*003a*/ 	.short	(.L_70 - .L_69)
.L_69:
        /*003c*/ 	.word	0x00000000
        /*0040*/ 	.short	0x0000
        /*0042*/ 	.short	0x0000
        /*0044*/ 	.byte	0x00, 0xf5, 0x21, 0x00


	//----- nvinfo : EIATTR_SPARSE_MMA_MASK
	.align		4
.L_70:
        /*0048*/ 	.byte	0x03, 0x50
        /*004a*/ 	.short	0x0000


	//----- nvinfo : EIATTR_MAXREG_COUNT
	.align		4
        /*004c*/ 	.byte	0x03, 0x1b
        /*004e*/ 	.short	0x00ff


	//----- nvinfo : EIATTR_MERCURY_ISA_VERSION
	.align		4
        /*0050*/ 	.byte	0x03, 0x5f
        /*0052*/ 	.short	0x0101


	//----- nvinfo : EIATTR_VRC_CTA_INIT_COUNT
	.align		4
        /*0054*/ 	.byte	0x02, 0x4a
	.zero		1
	.zero		1


	//----- nvinfo : EIATTR_EXIT_INSTR_OFFSETS
	.align		4
        /*0058*/ 	.byte	0x04, 0x1c
        /*005a*/ 	.short	(.L_72 - .L_71)


	//   ....[0]....
.L_71:
        /*005c*/ 	.word	0x00000060


	//   ....[1]....
        /*0060*/ 	.word	0x00000160


	//   ....[2]....
        /*0064*/ 	.word	0x00002030


	//----- nvinfo : EIATTR_CRS_STACK_SIZE
	.align		4
.L_72:
        /*0068*/ 	.byte	0x04, 0x1e
        /*006a*/ 	.short	(.L_74 - .L_73)
.L_73:
        /*006c*/ 	.word	0x00000000


	//----- nvinfo : EIATTR_CBANK_PARAM_SIZE
	.align		4
.L_74:
        /*0070*/ 	.byte	0x03, 0x19
        /*0072*/ 	.short	0x0020


	//----- nvinfo : EIATTR_PARAM_CBANK
	.align		4
        /*0074*/ 	.byte	0x04, 0x0a
        /*0076*/ 	.short	(.L_76 - .L_75)
	.align		4
.L_75:
        /*0078*/ 	.word	index@(.nv.constant0._Z19md5_compute_batchedP7md5_ctxPhPmS2_)
        /*007c*/ 	.short	0x0380
        /*007e*/ 	.short	0x0020


	//----- nvinfo : EIATTR_SW_WAR
	.align		4
.L_76:
        /*0080*/ 	.byte	0x04, 0x36
        /*0082*/ 	.short	(.L_78 - .L_77)
.L_77:
        /*0084*/ 	.word	0x00000008
.L_78:


//--------------------- .nv.info._Z22md5_preprocess_batchedPhPmS0_S0_ --------------------------
	.section	.nv.info._Z22md5_preprocess_batchedPhPmS0_S0_,"",@"SHT_CUDA_INFO"
	.sectionflags	@""
	.align	4


	//----- nvinfo : EIATTR_CUDA_API_VERSION
	.align		4
        /*0000*/ 	.byte	0x04, 0x37
        /*0002*/ 	.short	(.L_80 - .L_79)
.L_79:
        /*0004*/ 	.word	0x00000082


	//----- nvinfo : EIATTR_KPARAM_INFO
	.align		4
.L_80:
        /*0008*/ 	.byte	0x04, 0x17
        /*000a*/ 	.short	(.L_82 - .L_81)
.L_81:
        /*000c*/ 	.word	0x00000000
        /*0010*/ 	.short	0x0003
        /*0012*/ 	.short	0x0018
        /*0014*/ 	.byte	0x00, 0xf5, 0x21, 0x00


	//----- nvinfo : EIATTR_KPARAM_INFO
	.align		4
.L_82:
        /*0018*/ 	.byte	0x04, 0x17
        /*001a*/ 	.short	(.L_84 - .L_83)
.L_83:
        /*001c*/ 	.word	0x00000000
        /*0020*/ 	.short	0x0002
        /*0022*/ 	.short	0x0010
        /*0024*/ 	.byte	0x00, 0xf5, 0x21, 0x00


	//----- nvinfo : EIATTR_KPARAM_INFO
	.align		4
.L_84:
        /*0028*/ 	.byte	0x04, 0x17
        /*002a*/ 	.short	(.L_86 - .L_85)
.L_85:
        /*002c*/ 	.word	0x00000000
        /*0030*/ 	.short	0x0001
        /*0032*/ 	.short	0x0008
        /*0034*/ 	.byte	0x00, 0xf5, 0x21, 0x00


	//----- nvinfo : EIATTR_KPARAM_INFO
	.align		4
.L_86:
        /*0038*/ 	.byte	0x04, 0x17
        /*003a*/ 	.short	(.L_88 - .L_87)
.L_87:
        /*003c*/ 	.word	0x00000000
        /*0040*/ 	.short	0x0000
        /*0042*/ 	.short	0x0000
        /*0044*/ 	.byte	0x00, 0xf5, 0x21, 0x00


	//----- nvinfo : EIATTR_SPARSE_MMA_MASK
	.align		4
.L_88:
        /*0048*/ 	.byte	0x03, 0x50
        /*004a*/ 	.short	0x0000


	//----- nvinfo : EIATTR_MAXREG_COUNT
	.align		4
        /*004c*/ 	.byte	0x03, 0x1b
        /*004e*/ 	.short	0x00ff


	//----- nvinfo : EIATTR_MERCURY_ISA_VERSION
	.align		4
        /*0050*/ 	.byte	0x03, 0x5f
        /*0052*/ 	.short	0x0101


	//----- nvinfo : EIATTR_VRC_CTA_INIT_COUNT
	.align		4
        /*0054*/ 	.byte	0x02, 0x4a
	.zero		1
	.zero		1


	//----- nvinfo : EIATTR_EXIT_INSTR_OFFSETS
	.align		4
        /*0058*/ 	.byte	0x04, 0x1c
        /*005a*/ 	.short	(.L_90 - .L_89)


	//   ....[0]....
.L_89:
        /*005c*/ 	.word	0x00000060


	//   ....[1]....
        /*0060*/ 	.word	0x000002d0


	//----- nvinfo : EIATTR_CBANK_PARAM_SIZE
	.align		4
.L_90:
        /*0064*/ 	.byte	0x03, 0x19
        /*0066*/ 	.short	0x0020


	//----- nvinfo : EIATTR_PARAM_CBANK
	.align		4
        /*0068*/ 	.byte	0x04, 0x0a
        /*006a*/ 	.short	(.L_92 - .L_91)
	.align		4
.L_91:
        /*006c*/ 	.word	index@(.nv.constant0._Z22md5_preprocess_batchedPhPmS0_S0_)
        /*0070*/ 	.short	0x0380
        /*0072*/ 	.short	0x0020


	//----- nvinfo : EIATTR_SW_WAR
	.align		4
.L_92:
        /*0074*/ 	.byte	0x04, 0x36
        /*0076*/ 	.short	(.L_94 - .L_93)
.L_93:
        /*0078*/ 	.word	0x00000008
.L_94:


//--------------------- .nv.callgraph             --------------------------
	.section	.nv.callgraph,"",@"SHT_CUDA_CALLGRAPH"
	.align	4
	.sectionentsize	8
	.align		4
        /*0000*/ 	.word	0x00000000
	.align		4
        /*0004*/ 	.word	0xffffffff
	.align		4
        /*0008*/ 	.word	0x00000000
	.align		4
        /*000c*/ 	.word	0xfffffffe
	.align		4
        /*0010*/ 	.word	0x00000000
	.align		4
        /*0014*/ 	.word	0xfffffffd
	.align		4
        /*0018*/ 	.word	0x00000000
	.align		4
        /*001c*/ 	.word	0xfffffffc


//--------------------- .nv.constant3             --------------------------
	.section	.nv.constant3,"a",@progbits
	.align	4
.nv.constant3:
	.type		shift_amts,@object
	.size		shift_amts,(k_table - shift_amts)
shift_amts:
        /*0000*/ 	.byte	0x07, 0x00, 0x00, 0x00, 0x0c, 0x00, 0x00, 0x00, 0x11, 0x00, 0x00, 0x00, 0x16, 0x00, 0x00, 0x00
        /* <DEDUP_REMOVED lines=15> */
	.type		k_table,@object
	.size		k_table,(d_prefix - k_table)
k_table:
        /* <DEDUP_REMOVED lines=16> */
	.type		d_prefix,@object
	.size		d_prefix,(d_target_a - d_prefix)
d_prefix:
	.zero		64
	.type		d_target_a,@object
	.size		d_target_a,(d_target_b - d_target_a)
d_target_a:
	.zero		4
	.type		d_target_b,@object
	.size		d_target_b,(.L_4 - d_target_b)
d_target_b:
	.zero		4
.L_4:


//--------------------- .text._Z15md5_kernel_findymPiPy --------------------------
	.section	.text._Z15md5_kernel_findymPiPy,"ax",@progbits
	.align	128
        .global         _Z15md5_kernel_findymPiPy
        .type           _Z15md5_kernel_findymPiPy,@function
        .size           _Z15md5_kernel_findymPiPy,(.L_x_26 - _Z15md5_kernel_findymPiPy)
        .other          _Z15md5_kernel_findymPiPy,@"STO_CUDA_ENTRY STV_DEFAULT"
_Z15md5_kernel_findymPiPy:
.text._Z15md5_kernel_findymPiPy:
[----:B------:R-:W0:Y:S01]  /*0000*/  LDC R1, c[0x0][0x37c] ;  /* 0x0000df00ff017b82 */ /* 0x000e220000000800 */
[----:B------:R-:W1:Y:S07]  /*0010*/  S2R R0, SR_TID.X ;  /* 0x0000000000007919 */ /* 0x000e6e0000002100 */
[----:B------:R-:W1:Y:S01]  /*0020*/  S2UR UR4, SR_CTAID.X ;  /* 0x00000000000479c3 */ /* 0x000e620000002500 */
[----:B0-----:R-:W-:-:S07]  /*0030*/  VIADD R1, R1, 0xffffffc0 ;  /* 0xffffffc001017836 */ /* 0x001fce0000000000 */
[----:B------:R-:W1:Y:S02]  /*0040*/  LDC R21, c[0x0][0x360] ;  /* 0x0000d800ff157b82 */ /* 0x000e640000000800 */
[----:B-1----:R-:W-:-:S05]  /*0050*/  IMAD R21, R21, UR4, R0 ;  /* 0x0000000415157c24 */ /* 0x002fca000f8e0200 */
[----:B------:R-:W-:-:S13]  /*0060*/  ISETP.GT.U32.AND P0, PT, R21, 0x1ffff, PT ;  /* 0x0001ffff1500780c */ /* 0x000fda0003f04070 */
[----:B------:R-:W-:Y:S05]  /*0070*/  @P0 EXIT ;  /* 0x000000000000094d */ /* 0x000fea0003800000 */
[----:B------:R-:W0:Y:S01]  /*0080*/  LDC.64 R12, c[0x0][0x388] ;  /* 0x0000e200ff0c7b82 */ /* 0x000e220000000a00 */
[----:B------:R1:W-:Y:S04]  /*0090*/  STL.128 [R1], RZ ;  /* 0x000000ff01007387 */ /* 0x0003e80000100c00 */
[----:B------:R1:W-:Y:S04]  /*00a0*/  STL.128 [R1+0x10], RZ ;  /* 0x000010ff01007387 */ /* 0x0003e80000100c00 */
[----:B------:R1:W-:Y:S04]  /*00b0*/  STL.128 [R1+0x20], RZ ;  /* 0x000020ff01007387 */ /* 0x0003e80000100c00 */
[----:B------:R1:W-:Y:S01]  /*00c0*/  STL.128 [R1+0x30], RZ ;  /* 0x000030ff01007387 */ /* 0x0003e20000100c00 */
[----:B0-----:R-:W-:-:S04]  /*00d0*/  ISETP.NE.U32.AND P0, PT, R12, RZ, PT ;  /* 0x000000ff0c00720c */ /* 0x001fc80003f05070 */
[----:B------:R-:W-:-:S13]  /*00e0*/  ISETP.NE.AND.EX P0, PT, R13, RZ, PT, P0 ;  /* 0x000000ff0d00720c */ /* 0x000fda0003f05300 */
[----:B-1----:R-:W-:Y:S05]  /*00f0*/  @!P0 BRA `(.L_x_0) ;  /* 0x0000000400e48947 */ /* 0x002fea0003800000 */
[C---:B------:R-:W-:Y:S01]  /*0100*/  ISETP.GE.U32.AND P0, PT, R12.reuse, 0x10, PT ;  /* 0x000000100c00780c */ /* 0x040fe20003f06070 */
[----:B------:R-:W-:Y:S01]  /*0110*/  IMAD.MOV.U32 R0, RZ, RZ, RZ ;  /* 0x000000ffff007224 */ /* 0x000fe200078e00ff */
[----:B------:R-:W-:Y:S02]  /*0120*/  LOP3.LUT R19, R12, 0xf, RZ, 0xc0, !PT ;  /* 0x0000000f0c137812 */ /* 0x000fe400078ec0ff */
[----:B------:R-:W-:Y:S02]  /*0130*/  ISETP.GE.U32.AND.EX P0, PT, R13, RZ, PT, P0 ;  /* 0x000000ff0d00720c */ /* 0x000fe40003f06100 */
[----:B------:R-:W-:-:S04]  /*0140*/  ISETP.NE.U32.AND P1, PT, R19, RZ, PT ;  /* 0x000000ff1300720c */ /* 0x000fc80003f25070 */
[----:B------:R-:W-:-:S07]  /*0150*/  ISETP.NE.AND.EX P1, PT, RZ, RZ, PT, P1 ;  /* 0x000000ffff00720c */ /* 0x000fce0003f25310 */
[----:B------:R-:W-:Y:S06]  /*0160*/  @!P0 BRA `(.L_x_1) ;  /* 0x0000000000a48947 */ /* 0x000fec0003800000 */
[----:B------:R-:W0:Y:S01]  /*0170*/  LDC R8, c[0x0][0x38c] ;  /* 0x0000e300ff087b82 */ /* 0x000e220000000800 */
[----:B------:R-:W-:Y:S01]  /*0180*/  LOP3.LUT R0, R12, 0xfffffff0, RZ, 0xc0, !PT ;  /* 0xfffffff00c007812 */ /* 0x000fe200078ec0ff */
[----:B------:R-:W-:Y:S02]  /*0190*/  IMAD.MOV.U32 R3, RZ, RZ, 0x207 ;  /* 0x00000207ff037424 */ /* 0x000fe400078e00ff */
[----:B------:R-:W-:Y:S02]  /*01a0*/  IMAD.MOV.U32 R2, RZ, RZ, R1 ;  /* 0x000000ffff027224 */ /* 0x000fe400078e0001 */
[----:B------:R-:W-:-:S07]  /*01b0*/  IMAD.MOV.U32 R9, RZ, RZ, R0 ;  /* 0x000000ffff097224 */ /* 0x000fce00078e0000 */
.L_x_2:
[----:B------:R-:W1:Y:S01]  /*01c0*/  LDC.U8 R10, c[0x3][R3+0x8] ;  /* 0x00c00200030a7b82 */ /* 0x000e620000000000 */
[----:B------:R-:W-:-:S04]  /*01d0*/  IADD3 R9, P0, PT, R9, -0x10, RZ ;  /* 0xfffffff009097810 */ /* 0x000fc80007f1e0ff */
[----:B0-----:R-:W-:Y:S02]  /*01e0*/  IADD3.X R8, PT, PT, R8, -0x1, RZ, P0, !PT ;  /* 0xffffffff08087810 */ /* 0x001fe400007fe4ff */
[----:B------:R-:W-:Y:S01]  /*01f0*/  ISETP.NE.U32.AND P0, PT, R9, RZ, PT ;  /* 0x000000ff0900720c */ /* 0x000fe20003f05070 */
[----:B------:R-:W1:Y:S03]  /*0200*/  LDC.U8 R11, c[0x3][R3+0x7] ;  /* 0x00c001c0030b7b82 */ /* 0x000e660000000000 */
[----:B------:R-:W-:-:S05]  /*0210*/  ISETP.NE.AND.EX P0, PT, R8, RZ, PT, P0 ;  /* 0x000000ff0800720c */ /* 0x000fca0003f05300 */
[----:B------:R-:W0:Y:S08]  /*0220*/  LDC.U8 R13, c[0x3][R3+0x6] ;  /* 0x00c00180030d7b82 */ /* 0x000e300000000000 */
[----:B------:R-:W0:Y:S08]  /*0230*/  LDC.U8 R14, c[0x3][R3+0x5] ;  /* 0x00c00140030e7b82 */ /* 0x000e300000000000 */
[----:B------:R-:W2:Y:S01]  /*0240*/  LDC.U8 R15, c[0x3][R3+0x4] ;  /* 0x00c00100030f7b82 */ /* 0x000ea20000000000 */
[----:B-1----:R-:W-:-:S07]  /*0250*/  PRMT R10, R11, 0x3340, R10 ;  /* 0x000033400b0a7816 */ /* 0x002fce000000000a */
[----:B------:R-:W2:Y:S08]  /*0260*/  LDC.U8 R16, c[0x3][R3+0x3] ;  /* 0x00c000c003107b82 */ /* 0x000eb00000000000 */
[----:B------:R-:W1:Y:S01]  /*0270*/  LDC.U8 R17, c[0x3][R3+0x2] ;  /* 0x00c0008003117b82 */ /* 0x000e620000000000 */
[----:B0-----:R-:W-:-:S07]  /*0280*/  PRMT R13, R14, 0x3340, R13 ;  /* 0x000033400e0d7816 */ /* 0x001fce000000000d */
[----:B------:R-:W1:Y:S08]  /*0290*/  LDC.U8 R18, c[0x3][R3+0x1] ;  /* 0x00c0004003127b82 */ /* 0x000e700000000000 */
[----:B------:R-:W0:Y:S01]  /*02a0*/  LDC.U8 R20, c[0x3][R3] ;  /* 0x00c0000003147b82 */ /* 0x000e220000000000 */
[----:B--2---:R-:W-:-:S07]  /*02b0*/  PRMT R15, R16, 0x3340, R15 ;  /* 0x00003340100f7816 */ /* 0x004fce000000000f */
[----:B------:R-:W0:Y:S08]  /*02c0*/  LDC.U8 R23, c[0x3][R3+-0x1] ;  /* 0x00ffffc003177b82 */ /* 0x000e300000000000 */
[----:B------:R-:W2:Y:S01]  /*02d0*/  LDC.U8 R22, c[0x3][R3+-0x2] ;  /* 0x00ffff8003167b82 */ /* 0x000ea20000000000 */
[----:B-1----:R-:W-:-:S07]  /*02e0*/  PRMT R18, R18, 0x3340, R17 ;  /* 0x0000334012127816 */ /* 0x002fce0000000011 */
[----:B------:R-:W2:Y:S08]  /*02f0*/  LDC.U8 R25, c[0x3][R3+-0x3] ;  /* 0x00ffff4003197b82 */ /* 0x000eb00000000000 */
[----:B------:R-:W1:Y:S01]  /*0300*/  LDC.U8 R7, c[0x3][R3+-0x4] ;  /* 0x00ffff0003077b82 */ /* 0x000e620000000000 */
[----:B0-----:R-:W-:-:S07]  /*0310*/  PRMT R20, R23, 0x3340, R20 ;  /* 0x0000334017147816 */ /* 0x001fce0000000014 */
[----:B------:R-:W1:Y:S08]  /*0320*/  LDC.U8 R6, c[0x3][R3+-0x5] ;  /* 0x00fffec003067b82 */ /* 0x000e700000000000 */
[----:B------:R0:W3:Y:S01]  /*0330*/  LDC.U8 R4, c[0x3][R3+-0x6] ;  /* 0x00fffe8003047b82 */ /* 0x0000e20000000000 */
[----:B--2---:R-:W-:-:S07]  /*0340*/  PRMT R25, R25, 0x3340, R22 ;  /* 0x0000334019197816 */ /* 0x004fce0000000016 */
[----:B------:R0:W3:Y:S01]  /*0350*/  LDC.U8 R5, c[0x3][R3+-0x7] ;  /* 0x00fffe4003057b82 */ /* 0x0000e20000000000 */
[----:B-1----:R-:W-:Y:S01]  /*0360*/  PRMT R11, R6, 0x3340, R7 ;  /* 0x00003340060b7816 */ /* 0x002fe20000000007 */
[----:B0-----:R-:W-:Y:S01]  /*0370*/  VIADD R3, R3, 0x10 ;  /* 0x0000001003037836 */ /* 0x001fe20000000000 */
[----:B------:R-:W-:Y:S02]  /*0380*/  PRMT R7, R13, 0x5410, R10 ;  /* 0x000054100d077816 */ /* 0x000fe4000000000a */
[----:B------:R-:W-:Y:S02]  /*0390*/  PRMT R6, R18, 0x5410, R15 ;  /* 0x0000541012067816 */ /* 0x000fe4000000000f */
[----:B---3--:R-:W-:Y:S02]  /*03a0*/  PRMT R4, R5, 0x3340, R4 ;  /* 0x0000334005047816 */ /* 0x008fe40000000004 */
[----:B------:R-:W-:Y:S02]  /*03b0*/  PRMT R5, R25, 0x5410, R20 ;  /* 0x0000541019057816 */ /* 0x000fe40000000014 */
[----:B------:R-:W-:-:S05]  /*03c0*/  PRMT R4, R4, 0x5410, R11 ;  /* 0x0000541004047816 */ /* 0x000fca000000000b */
[----:B------:R0:W-:Y:S02]  /*03d0*/  STL.128 [R2], R4 ;  /* 0x0000000402007387 */ /* 0x0001e40000100c00 */
[----:B0-----:R-:W-:Y:S01]  /*03e0*/  VIADD R2, R2, 0x10 ;  /* 0x0000001002027836 */ /* 0x001fe20000000000 */
[----:B------:R-:W-:Y:S06]  /*03f0*/  @P0 BRA `(.L_x_2) ;  /* 0xfffffffc00700947 */ /* 0x000fec000383ffff */
.L_x_1:
[----:B------:R-:W-:Y:S05]  /*0400*/  @!P1 BRA `(.L_x_0) ;  /* 0x0000000400209947 */ /* 0x000fea0003800000 */
[----:B------:R-:W-:Y:S02]  /*0410*/  ISETP.GE.U32.AND P0, PT, R19, 0x8, PT ;  /* 0x000000081300780c */ /* 0x000fe40003f06070 */
[----:B------:R-:W-:Y:S02]  /*0420*/  LOP3.LUT R17, R12, 0x7, RZ, 0xc0, !PT ;  /* 0x000000070c117812 */ /* 0x000fe400078ec0ff */
[----:B------:R-:W-:Y:S02]  /*0430*/  ISETP.GE.U32.AND.EX P0, PT, RZ, RZ, PT, P0 ;  /* 0x000000ffff00720c */ /* 0x000fe40003f06100 */
[----:B------:R-:W-:-:S04]  /*0440*/  ISETP.NE.U32.AND P1, PT, R17, RZ, PT ;  /* 0x000000ff1100720c */ /* 0x000fc80003f25070 */
[----:B------:R-:W-:-:S07]  /*0450*/  ISETP.NE.AND.EX P1, PT, RZ, RZ, PT, P1 ;  /* 0x000000ffff00720c */ /* 0x000fce0003f25310 */
[----:B------:R-:W-:Y:S06]  /*0460*/  @!P0 BRA `(.L_x_3) ;  /* 0x0000000000808947 */ /* 0x000fec0003800000 */
[----:B------:R-:W0:Y:S01]  /*0470*/  LDC.U8 R3, c[0x3][R0+0x200] ;  /* 0x00c0800000037b82 */ /* 0x000e220000000000 */
[C---:B------:R-:W-:Y:S02]  /*0480*/  VIADD R4, R0.reuse, 0x1 ;  /* 0x0000000100047836 */ /* 0x040fe40000000000 */
[C---:B------:R-:W-:Y:S02]  /*0490*/  VIADD R2, R0.reuse, 0x2 ;  /* 0x0000000200027836 */ /* 0x040fe40000000000 */
[C---:B------:R-:W-:Y:S02]  /*04a0*/  VIADD R10, R0.reuse, 0x3 ;  /* 0x00000003000a7836 */ /* 0x040fe40000000000 */
[C---:B------:R-:W-:Y:S01]  /*04b0*/  IMAD.IADD R20, R1.reuse, 0x1, R0 ;  /* 0x0000000101147824 */ /* 0x040fe200078e0200 */
[----:B------:R-:W1:Y:S01]  /*04c0*/  LDC.U8 R5, c[0x3][R0+0x201] ;  /* 0x00c0804000057b82 */ /* 0x000e620000000000 */
[----:B------:R-:W-:Y:S02]  /*04d0*/  VIADD R8, R0, 0x4 ;  /* 0x0000000400087836 */ /* 0x000fe40000000000 */
[----:B------:R-:W-:-:S02]  /*04e0*/  IMAD.IADD R18, R1, 0x1, R4 ;  /* 0x0000000101127824 */ /* 0x000fc400078e0204 */
[C---:B------:R-:W-:Y:S02]  /*04f0*/  VIADD R6, R0.reuse, 0x5 ;  /* 0x0000000500067836 */ /* 0x040fe40000000000 */
[C---:B------:R-:W-:Y:S01]  /*0500*/  IMAD.IADD R16, R1.reuse, 0x1, R2 ;  /* 0x0000000101107824 */ /* 0x040fe200078e0202 */
[----:B------:R-:W2:Y:S01]  /*0510*/  LDC.U8 R7, c[0x3][R0+0x202] ;  /* 0x00c0808000077b82 */ /* 0x000ea20000000000 */
[C---:B------:R-:W-:Y:S02]  /*0520*/  VIADD R4, R0.reuse, 0x6 ;  /* 0x0000000600047836 */ /* 0x040fe40000000000 */
[----:B------:R-:W-:Y:S02]  /*0530*/  VIADD R2, R0, 0x7 ;  /* 0x0000000700027836 */ /* 0x000fe40000000000 */
[C---:B------:R-:W-:Y:S02]  /*0540*/  IMAD.IADD R10, R1.reuse, 0x1, R10 ;  /* 0x00000001010a7824 */ /* 0x040fe400078e020a */
[C---:B------:R-:W-:Y:S01]  /*0550*/  IMAD.IADD R8, R1.reuse, 0x1, R8 ;  /* 0x0000000101087824 */ /* 0x040fe200078e0208 */
[----:B------:R-:W3:Y:S01]  /*0560*/  LDC.U8 R9, c[0x3][R0+0x203] ;  /* 0x00c080c000097b82 */ /* 0x000ee20000000000 */
[----:B0-----:R0:W-:Y:S01]  /*0570*/  STL.U8 [R20], R3 ;  /* 0x0000000314007387 */ /* 0x0011e20000100000 */
[----:B------:R-:W-:-:S02]  /*0580*/  IMAD.IADD R6, R1, 0x1, R6 ;  /* 0x0000000101067824 */ /* 0x000fc400078e0206 */
[----:B------:R-:W-:-:S04]  /*0590*/  IMAD.IADD R2, R1, 0x1, R2 ;  /* 0x0000000101027824 */ /* 0x000fc800078e0202 */
[----:B------:R-:W4:Y:S01]  /*05a0*/  LDC.U8 R11, c[0x3][R0+0x204] ;  /* 0x00c08100000b7b82 */ /* 0x000f220000000000 */
[----:B-1----:R1:W-:Y:S01]  /*05b0*/  STL.U8 [R18], R5 ;  /* 0x0000000512007387 */ /* 0x0023e20000100000 */
[----:B0-----:R-:W-:-:S06]  /*05c0*/  IMAD.IADD R3, R1, 0x1, R4 ;  /* 0x0000000101037824 */ /* 0x001fcc00078e0204 */
[----:B------:R-:W0:Y:S01]  /*05d0*/  LDC.U8 R13, c[0x3][R0+0x205] ;  /* 0x00c08140000d7b82 */ /* 0x000e220000000000 */
[----:B--2---:R1:W-:Y:S07]  /*05e0*/  STL.U8 [R16], R7 ;  /* 0x0000000710007387 */ /* 0x0043ee0000100000 */
[----:B------:R2:W5:Y:S01]  /*05f0*/  LDC.U8 R14, c[0x3][R0+0x206] ;  /* 0x00c08180000e7b82 */ /* 0x0005620000000000 */
[----:B---3--:R1:W-:Y:S07]  /*0600*/  STL.U8 [R10], R9 ;  /* 0x000000090a007387 */ /* 0x0083ee0000100000 */
[----:B------:R2:W3:Y:S01]  /*0610*/  LDC.U8 R15, c[0x3][R0+0x207] ;  /* 0x00c081c0000f7b82 */ /* 0x0004e20000000000 */
[----:B----4-:R1:W-:Y:S04]  /*0620*/  STL.U8 [R8], R11 ;  /* 0x0000000b08007387 */ /* 0x0103e80000100000 */
[----:B0-----:R1:W-:Y:S01]  /*0630*/  STL.U8 [R6], R13 ;  /* 0x0000000d06007387 */ /* 0x0013e20000100000 */
[----:B--2---:R-:W-:-:S03]  /*0640*/  VIADD R0, R0, 0x8 ;  /* 0x0000000800007836 */ /* 0x004fc60000000000 */
[----:B-----5:R1:W-:Y:S04]  /*0650*/  STL.U8 [R3], R14 ;  /* 0x0000000e03007387 */ /* 0x0203e80000100000 */
[----:B---3--:R1:W-:Y:S02]  /*0660*/  STL.U8 [R2], R15 ;  /* 0x0000000f02007387 */ /* 0x0083e40000100000 */
.L_x_3:
[----:B------:R-:W-:Y:S05]  /*0670*/  @!P1 BRA `(.L_x_0) ;  /* 0x0000000000849947 */ /* 0x000fea0003800000 */
[----:B------:R-:W-:Y:S01]  /*0680*/  ISETP.GE.U32.AND P0, PT, R17, 0x4, PT ;  /* 0x000000041100780c */ /* 0x000fe20003f06070 */
[----:B-1----:R-:W-:Y:S01]  /*0690*/  IMAD.MOV.U32 R7, RZ, RZ, RZ ;  /* 0x000000ffff077224 */ /* 0x002fe200078e00ff */
[----:B------:R-:W-:Y:S02]  /*06a0*/  LOP3.LUT R5, R12, 0x3, RZ, 0xc0, !PT ;  /* 0x000000030c057812 */ /* 0x000fe400078ec0ff */
[----:B------:R-:W-:Y:S02]  /*06b0*/  ISETP.GE.U32.AND.EX P0, PT, RZ, RZ, PT, P0 ;  /* 0x000000ffff00720c */ /* 0x000fe40003f06100 */
[----:B------:R-:W-:-:S04]  /*06c0*/  ISETP.NE.U32.AND P1, PT, R5, RZ, PT ;  /* 0x000000ff0500720c */ /* 0x000fc80003f25070 */
[----:B------:R-:W-:-:S07]  /*06d0*/  ISETP.NE.AND.EX P1, PT, R7, RZ, PT, P1 ;  /* 0x000000ff0700720c */ /* 0x000fce0003f25310 */
[----:B------:R-:W-:Y:S06]  /*06e0*/  @!P0 BRA `(.L_x_4) ;  /* 0x0000000000408947 */ /* 0x000fec0003800000 */
[----:B------:R-:W0:Y:S01]  /*06f0*/  LDC.U8 R3, c[0x3][R0+0x200] ;  /* 0x00c0800000037b82 */ /* 0x000e220000000000 */
[C---:B------:R-:W-:Y:S02]  /*0700*/  VIADD R2, R0.reuse, 0x1 ;  /* 0x0000000100027836 */ /* 0x040fe40000000000 */
[C---:B------:R-:W-:Y:S02]  /*0710*/  VIADD R4, R0.reuse, 0x2 ;  /* 0x0000000200047836 */ /* 0x040fe40000000000 */
[----:B------:R-:W-:Y:S02]  /*0720*/  VIADD R6, R0, 0x3 ;  /* 0x0000000300067836 */ /* 0x000fe40000000000 */
[C---:B------:R-:W-:Y:S01]  /*0730*/  IMAD.IADD R8, R1.reuse, 0x1, R0 ;  /* 0x0000000101087824 */ /* 0x040fe200078e0200 */
[----:B------:R-:W1:Y:S01]  /*0740*/  LDC.U8 R9, c[0x3][R0+0x201] ;  /* 0x00c0804000097b82 */ /* 0x000e620000000000 */
[C---:B------:R-:W-:Y:S02]  /*0750*/  IMAD.IADD R2, R1.reuse, 0x1, R2 ;  /* 0x0000000101027824 */ /* 0x040fe400078e0202 */
[----:B------:R-:W-:-:S02]  /*0760*/  IMAD.IADD R11, R1, 0x1, R4 ;  /* 0x00000001010b7824 */ /* 0x000fc400078e0204 */
[----:B------:R-:W-:-:S03]  /*0770*/  IMAD.IADD R6, R1, 0x1, R6 ;  /* 0x0000000101067824 */ /* 0x000fc600078e0206 */
[----:B------:R2:W3:Y:S08]  /*0780*/  LDC.U8 R10, c[0x3][R0+0x202] ;  /* 0x00c08080000a7b82 */ /* 0x0004f00000000000 */
[----:B------:R2:W4:Y:S01]  /*0790*/  LDC.U8 R13, c[0x3][R0+0x203] ;  /* 0x00c080c0000d7b82 */ /* 0x0005220000000000 */
[----:B0-----:R0:W-:Y:S04]  /*07a0*/  STL.U8 [R8], R3 ;  /* 0x0000000308007387 */ /* 0x0011e80000100000 */
[----:B-1----:R0:W-:Y:S01]  /*07b0*/  STL.U8 [R2], R9 ;  /* 0x0000000902007387 */ /* 0x0021e20000100000 */
[----:B--2---:R-:W-:-:S03]  /*07c0*/  VIADD R0, R0, 0x4 ;  /* 0x0000000400007836 */ /* 0x004fc60000000000 */
[----:B---3--:R0:W-:Y:S04]  /*07d0*/  STL.U8 [R11], R10 ;  /* 0x0000000a0b007387 */ /* 0x0081e80000100000 */
[----:B----4-:R0:W-:Y:S02]  /*07e0*/  STL.U8 [R6], R13 ;  /* 0x0000000d06007387 */ /* 0x0101e40000100000 */
.L_x_4:
[----:B------:R-:W-:Y:S05]  /*07f0*/  @!P1 BRA `(.L_x_0) ;  /* 0x0000000000249947 */ /* 0x000fea0003800000 */
.L_x_5:
[----:B0-2---:R0:W1:Y:S01]  /*0800*/  LDC.U8 R2, c[0x3][R0+0x200] ;  /* 0x00c0800000027b82 */ /* 0x0050620000000000 */
[----:B------:R-:W-:Y:S01]  /*0810*/  IMAD.IADD R3, R1, 0x1, R0 ;  /* 0x0000000101037824 */ /* 0x000fe200078e0200 */
[----:B------:R-:W-:-:S04]  /*0820*/  IADD3 R5, P0, PT, R5, -0x1, RZ ;  /* 0xffffffff05057810 */ /* 0x000fc80007f1e0ff */
[----:B------:R-:W-:Y:S02]  /*0830*/  IADD3.X R7, PT, PT, R7, -0x1, RZ, P0, !PT ;  /* 0xffffffff07077810 */ /* 0x000fe400007fe4ff */
[----:B------:R-:W-:Y:S01]  /*0840*/  ISETP.NE.U32.AND P0, PT, R5, RZ, PT ;  /* 0x000000ff0500720c */ /* 0x000fe20003f05070 */
[----:B0-----:R-:W-:-:S03]  /*0850*/  VIADD R0, R0, 0x1 ;  /* 0x0000000100007836 */ /* 0x001fc60000000000 */
[----:B------:R-:W-:Y:S01]  /*0860*/  ISETP.NE.AND.EX P0, PT, R7, RZ, PT, P0 ;  /* 0x000000ff0700720c */ /* 0x000fe20003f05300 */
[----:B-1----:R2:W-:-:S12]  /*0870*/  STL.U8 [R3], R2 ;  /* 0x0000000203007387 */ /* 0x0025d80000100000 */
[----:B------:R-:W-:Y:S05]  /*0880*/  @P0 BRA `(.L_x_5) ;  /* 0xfffffffc00dc0947 */ /* 0x000fea000383ffff */
.L_x_0:
[----:B------:R-:W3:Y:S01]  /*0890*/  LDCU.64 UR4, c[0x0][0x380] ;  /* 0x00007000ff0477ac */ /* 0x000ee20008000a00 */
[----:B------:R-:W-:Y:S01]  /*08a0*/  LOP3.LUT R0, R12, 0xff, RZ, 0xc0, !PT ;  /* 0x000000ff0c007812 */ /* 0x000fe200078ec0ff */
[----:B------:R-:W-:Y:S04]  /*08b0*/  BSSY.RECONVERGENT B0, `(.L_x_6) ;  /* 0x0000020000007945 */ /* 0x000fe80003800200 */
[--C-:B------:R-:W-:Y:S02]  /*08c0*/  IMAD.IADD R12, R1, 0x1, R0.reuse ;  /* 0x00000001010c7824 */ /* 0x100fe400078e0200 */
[----:B012---:R-:W-:Y:S02]  /*08d0*/  IMAD.MOV.U32 R2, RZ, RZ, R0 ;  /* 0x000000ffff027224 */ /* 0x007fe400078e0000 */
[----:B------:R-:W-:Y:S01]  /*08e0*/  VIADD R10, R12, 0xffffffff ;  /* 0xffffffff0c0a7836 */ /* 0x000fe20000000000 */
[----:B---3--:R-:W-:-:S05]  /*08f0*/  IADD3 R22, P0, PT, R21, UR4, RZ ;  /* 0x0000000415167c10 */ /* 0x008fca000ff1e0ff */
[----:B------:R-:W-:Y:S02]  /*0900*/  IMAD.X R23, RZ, RZ, UR5, P0 ;  /* 0x00000005ff177e24 */ /* 0x000fe400080e06ff */
[----:B------:R-:W-:Y:S02]  /*0910*/  IMAD.MOV.U32 R11, RZ, RZ, R22 ;  /* 0x000000ffff0b7224 */ /* 0x000fe400078e0016 */
[----:B------:R-:W-:-:S07]  /*0920*/  IMAD.MOV.U32 R13, RZ, RZ, R23 ;  /* 0x000000ffff0d7224 */ /* 0x000fce00078e0017 */
.L_x_7:
[----:B0-----:R-:W-:-:S04]  /*0930*/  IMAD.WIDE.U32 R4, R13, -0x33333333, RZ ;  /* 0xcccccccd0d047825 */ /* 0x001fc800078e00ff */
[----:B------:R-:W-:Y:S02]  /*0940*/  VIADD R25, R2, 0x1 ;  /* 0x0000000102197836 */ /* 0x000fe40000000000 */
[----:B------:R-:W-:-:S04]  /*0950*/  IMAD.WIDE.U32 R6, P0, R11, -0x33333334, R4 ;  /* 0xcccccccc0b067825 */ /* 0x000fc80007800004 */
[----:B------:R-:W-:-:S04]  /*0960*/  IMAD.WIDE.U32 R4, R11, -0x33333333, RZ ;  /* 0xcccccccd0b047825 */ /* 0x000fc800078e00ff */
[----:B------:R-:W-:Y:S01]  /*0970*/  IMAD.X R9, RZ, RZ, RZ, P0 ;  /* 0x000000ffff097224 */ /* 0x000fe200000e06ff */
[----:B------:R-:W-:Y:S01]  /*0980*/  IADD3 RZ, P0, PT, R5, R6, RZ ;  /* 0x0000000605ff7210 */ /* 0x000fe20007f1e0ff */
[----:B------:R-:W-:Y:S02]  /*0990*/  IMAD.MOV.U32 R8, RZ, RZ, R7 ;  /* 0x000000ffff087224 */ /* 0x000fe400078e0007 */
[----:B------:R-:W-:Y:S02]  /*09a0*/  IMAD.IADD R7, R1, 0x1, R2 ;  /* 0x0000000101077824 */ /* 0x000fe400078e0202 */
[----:B------:R-:W-:Y:S01]  /*09b0*/  IMAD.WIDE.U32.X R4, R13, -0x33333334, R8, P0 ;  /* 0xcccccccc0d047825 */ /* 0x000fe200000e0408 */
[----:B------:R-:W-:-:S03]  /*09c0*/  ISETP.GT.U32.AND P0, PT, R11, 0x9, PT ;  /* 0x000000090b00780c */ /* 0x000fc60003f04070 */
[----:B------:R-:W-:Y:S01]  /*09d0*/  IMAD.MOV.U32 R3, RZ, RZ, R12 ;  /* 0x000000ffff037224 */ /* 0x000fe200078e000c */
[--C-:B------:R-:W-:Y:S01]  /*09e0*/  SHF.R.U64 R8, R4, 0x3, R5.reuse ;  /* 0x0000000304087819 */ /* 0x100fe20000001205 */
[----:B------:R-:W-:Y:S01]  /*09f0*/  IMAD.MOV.U32 R6, RZ, RZ, R10 ;  /* 0x000000ffff067224 */ /* 0x000fe200078e000a */
[----:B------:R-:W-:Y:S01]  /*0a00*/  ISETP.GT.U32.AND.EX P0, PT, R13, RZ, PT, P0 ;  /* 0x000000ff0d00720c */ /* 0x000fe20003f04100 */
[----:B------:R-:W-:Y:S01]  /*0a10*/  VIADD R12, R12, 0x1 ;  /* 0x000000010c0c7836 */ /* 0x000fe20000000000 */
[----:B------:R-:W-:Y:S01]  /*0a20*/  SHF.R.U32.HI R5, RZ, 0x3, R5 ;  /* 0x00000003ff057819 */ /* 0x000fe20000011605 */
[----:B------:R-:W-:Y:S02]  /*0a30*/  IMAD R4, R8, -0xa, R11 ;  /* 0xfffffff608047824 */ /* 0x000fe400078e020b */
[----:B------:R-:W-:Y:S02]  /*0a40*/  VIADD R10, R10, 0x1 ;  /* 0x000000010a0a7836 */ /* 0x000fe40000000000 */
[----:B------:R-:W-:-:S02]  /*0a50*/  VIADD R4, R4, 0x30 ;  /* 0x0000003004047836 */ /* 0x000fc40000000000 */
[----:B------:R-:W-:Y:S02]  /*0a60*/  IMAD.MOV.U32 R2, RZ, RZ, R25 ;  /* 0x000000ffff027224 */ /* 0x000fe400078e0019 */
[----:B------:R-:W-:Y:S01]  /*0a70*/  IMAD.MOV.U32 R13, RZ, RZ, R5 ;  /* 0x000000ffff0d7224 */ /* 0x000fe200078e0005 */
[----:B------:R0:W-:Y:S01]  /*0a80*/  STL.U8 [R7], R4 ;  /* 0x0000000407007387 */ /* 0x0001e20000100000 */
[----:B------:R-:W-:Y:S01]  /*0a90*/  IMAD.MOV.U32 R11, RZ, RZ, R8 ;  /* 0x000000ffff0b7224 */ /* 0x000fe200078e0008 */
[----:B------:R-:W-:Y:S06]  /*0aa0*/  @P0 BRA `(.L_x_7) ;  /* 0xfffffffc00a00947 */ /* 0x000fec000383ffff */
[----:B------:R-:W-:Y:S05]  /*0ab0*/  BSYNC.RECONVERGENT B0 ;  /* 0x0000000000007941 */ /* 0x000fea0003800200 */
.L_x_6:
[----:B------:R-:W-:Y:S01]  /*0ac0*/  IMAD.IADD R2, R25, 0x1, -R0 ;  /* 0x0000000119027824 */ /* 0x000fe200078e0a00 */
[----:B------:R-:W-:Y:S04]  /*0ad0*/  BSSY.RECONVERGENT B2, `(.L_x_8) ;  /* 0x00000af000027945 */ /* 0x000fe80003800200 */
[C---:B------:R-:W-:Y:S02]  /*0ae0*/  ISETP.GE.AND P0, PT, R2.reuse, 0x2, PT ;  /* 0x000000020200780c */ /* 0x040fe40003f06270 */
[----:B------:R-:W-:-:S11]  /*0af0*/  LEA.HI R2, R2, R2, RZ, 0x1 ;  /* 0x0000000202027211 */ /* 0x000fd600078f08ff */
[----:B------:R-:W-:Y:S05]  /*0b00*/  @!P0 BRA `(.L_x_9) ;  /* 0x0000000800ac8947 */ /* 0x000fea0003800000 */
[----:B------:R-:W-:Y:S01]  /*0b10*/  SHF.R.S32.HI R5, RZ, 0x1, R2 ;  /* 0x00000001ff057819 */ /* 0x000fe20000011402 */
[----:B------:R-:W-:Y:S03]  /*0b20*/  BSSY.RECONVERGENT B1, `(.L_x_10) ;  /* 0x000009a000017945 */ /* 0x000fe60003800200 */
[C---:B0-----:R-:W-:Y:S01]  /*0b30*/  LOP3.LUT R4, R5.reuse, 0x3, RZ, 0xc0, !PT ;  /* 0x0000000305047812 */ /* 0x041fe200078ec0ff */
[----:B------:R-:W-:-:S05]  /*0b40*/  VIADD R2, R5, 0xffffffff ;  /* 0xffffffff05027836 */ /* 0x000fca0000000000 */
[----:B------:R-:W-:Y:S01]  /*0b50*/  ISETP.GE.U32.AND P0, PT, R2, 0x3, PT ;  /* 0x000000030200780c */ /* 0x000fe20003f06070 */
[----:B------:R-:W-:-:S12]  /*0b60*/  IMAD.MOV.U32 R2, RZ, RZ, RZ ;  /* 0x000000ffff027224 */ /* 0x000fd800078e00ff */
[----:B------:R-:W-:Y:S05]  /*0b70*/  @!P0 BRA `(.L_x_11) ;  /* 0x0000000800508947 */ /* 0x000fea0003800000 */
[----:B------:R-:W-:Y:S01]  /*0b80*/  LOP3.LUT R2, R5, 0x3ffffffc, RZ, 0xc0, !PT ;  /* 0x3ffffffc05027812 */ /* 0x000fe200078ec0ff */
[----:B------:R-:W-:Y:S01]  /*0b90*/  BSSY.RELIABLE B0, `(.L_x_12) ;  /* 0x000007d000007945 */ /* 0x000fe20003800100 */
[----:B------:R-:W-:-:S03]  /*0ba0*/  IADD3 R5, PT, PT, R0, 0x1, R1 ;  /* 0x0000000100057810 */ /* 0x000fc60007ffe001 */
[----:B------:R-:W-:-:S05]  /*0bb0*/  IMAD.MOV R7, RZ, RZ, -R2 ;  /* 0x000000ffff077224 */ /* 0x000fca00078e0a02 */
[----:B------:R-:W-:-:S13]  /*0bc0*/  ISETP.GE.AND P0, PT, R7, RZ, PT ;  /* 0x000000ff0700720c */ /* 0x000fda0003f06270 */
[----:B------:R-:W-:Y:S05]  /*0bd0*/  @P0 BRA `(.L_x_13) ;  /* 0x0000000400e00947 */ /* 0x000fea0003800000 */
[----:B------:R-:W-:Y:S01]  /*0be0*/  IMAD.MOV R8, RZ, RZ, -R7 ;  /* 0x000000ffff087224 */ /* 0x000fe200078e0a07 */
[----:B------:R-:W-:Y:S01]  /*0bf0*/  BSSY.RECONVERGENT B3, `(.L_x_14) ;  /* 0x000004a000037945 */ /* 0x000fe20003800200 */
[----:B------:R-:W-:-:S03]  /*0c00*/  PLOP3.LUT P0, PT, PT, PT, PT, 0x80, 0x8 ;  /* 0x000000000008781c */ /* 0x000fc60003f0f070 */
[----:B------:R-:W-:-:S13]  /*0c10*/  ISETP.GT.AND P1, PT, R8, 0xc, PT ;  /* 0x0000000c0800780c */ /* 0x000fda0003f24270 */
[----:B------:R-:W-:Y:S05]  /*0c20*/  @!P1 BRA `(.L_x_15) ;  /* 0x0000000400189947 */ /* 0x000fea0003800000 */
[----:B------:R-:W-:-:S13]  /*0c30*/  PLOP3.LUT P0, PT, PT, PT, PT, 0x8, 0x80 ;  /* 0x000000000080781c */ /* 0x000fda0003f0e170 */
.L_x_16:
[----:B------:R-:W2:Y:S04]  /*0c40*/  LDL.U8 R8, [R6+0x1] ;  /* 0x0000010006087983 */ /* 0x000ea80000100000 */
[----:B------:R-:W3:Y:S04]  /*0c50*/  LDL.U8 R9, [R5+-0x1] ;  /* 0xffffff0005097983 */ /* 0x000ee80000100000 */
[----:B--2---:R0:W-:Y:S04]  /*0c60*/  STL.U8 [R5+-0x1], R8 ;  /* 0xffffff0805007387 */ /* 0x0041e80000100000 */
[----:B---3--:R1:W-:Y:S04]  /*0c70*/  STL.U8 [R6+0x1], R9 ;  /* 0x0000010906007387 */ /* 0x0083e80000100000 */
[----:B------:R-:W2:Y:S04]  /*0c80*/  LDL.U8 R10, [R6] ;  /* 0x00000000060a7983 */ /* 0x000ea80000100000 */
[----:B------:R-:W3:Y:S04]  /*0c90*/  LDL.U8 R11, [R5] ;  /* 0x00000000050b7983 */ /* 0x000ee80000100000 */
[----:B--2---:R2:W-:Y:S04]  /*0ca0*/  STL.U8 [R5], R10 ;  /* 0x0000000a05007387 */ /* 0x0045e80000100000 */
[----:B---3--:R3:W-:Y:S04]  /*0cb0*/  STL.U8 [R6], R11 ;  /* 0x0000000b06007387 */ /* 0x0087e80000100000 */
[----:B------:R-:W4:Y:S04]  /*0cc0*/  LDL.U8 R12, [R6+-0x1] ;  /* 0xffffff00060c7983 */ /* 0x000f280000100000 */
[----:B------:R-:W5:Y:S04]  /*0cd0*/  LDL.U8 R13, [R5+0x1] ;  /* 0x00000100050d7983 */ /* 0x000f680000100000 */
[----:B----4-:R4:W-:Y:S04]  /*0ce0*/  STL.U8 [R5+0x1], R12 ;  /* 0x0000010c05007387 */ /* 0x0109e80000100000 */
[----:B-----5:R5:W-:Y:S04]  /*0cf0*/  STL.U8 [R6+-0x1], R13 ;  /* 0xffffff0d06007387 */ /* 0x020be80000100000 */
[----:B------:R-:W2:Y:S04]  /*0d00*/  LDL.U8 R14, [R6+-0x2] ;  /* 0xfffffe00060e7983 */ /* 0x000ea80000100000 */
[----:B------:R-:W3:Y:S04]  /*0d10*/  LDL.U8 R15, [R5+0x2] ;  /* 0x00000200050f7983 */ /* 0x000ee80000100000 */
[----:B--2---:R2:W-:Y:S04]  /*0d20*/  STL.U8 [R5+0x2], R14 ;  /* 0x0000020e05007387 */ /* 0x0045e80000100000 */
[----:B---3--:R3:W-:Y:S04]  /*0d30*/  STL.U8 [R6+-0x2], R15 ;  /* 0xfffffe0f06007387 */ /* 0x0087e80000100000 */
[----:B0-----:R-:W4:Y:S04]  /*0d40*/  LDL.U8 R8, [R6+-0x3] ;  /* 0xfffffd0006087983 */ /* 0x001f280000100000 */
[----:B-1----:R-:W5:Y:S04]  /*0d50*/  LDL.U8 R9, [R5+0x3] ;  /* 0x0000030005097983 */ /* 0x002f680000100000 */
[----:B----4-:R0:W-:Y:S04]  /*0d60*/  STL.U8 [R5+0x3], R8 ;  /* 0x0000030805007387 */ /* 0x0101e80000100000 */
[----:B-----5:R1:W-:Y:S04]  /*0d70*/  STL.U8 [R6+-0x3], R9 ;  /* 0xfffffd0906007387 */ /* 0x0203e80000100000 */
        /* <DEDUP_REMOVED lines=8> */
[----:B------:R-:W4:Y:S04]  /*0e00*/  LDL.U8 R14, [R6+-0x6] ;  /* 0xfffffa00060e7983 */ /* 0x000f280000100000 */
[----:B------:R-:W5:Y:S04]  /*0e10*/  LDL.U8 R15, [R5+0x6] ;  /* 0x00000600050f7983 */ /* 0x000f680000100000 */
[----:B----4-:R4:W-:Y:S04]  /*0e20*/  STL.U8 [R5+0x6], R14 ;  /* 0x0000060e05007387 */ /* 0x0109e80000100000 */
[----:B-----5:R5:W-:Y:S04]  /*0e30*/  STL.U8 [R6+-0x6], R15 ;  /* 0xfffffa0f06007387 */ /* 0x020be80000100000 */
[----:B0-----:R-:W2:Y:S04]  /*0e40*/  LDL.U8 R8, [R6+-0x7] ;  /* 0xfffff90006087983 */ /* 0x001ea80000100000 */
[----:B-1----:R-:W3:Y:S04]  /*0e50*/  LDL.U8 R9, [R5+0x7] ;  /* 0x0000070005097983 */ /* 0x002ee80000100000 */
[----:B--2---:R0:W-:Y:S04]  /*0e60*/  STL.U8 [R5+0x7], R8 ;  /* 0x0000070805007387 */ /* 0x0041e80000100000 */
[----:B---3--:R1:W-:Y:S04]  /*0e70*/  STL.U8 [R6+-0x7], R9 ;  /* 0xfffff90906007387 */ /* 0x0083e80000100000 */
        /* <DEDUP_REMOVED lines=14> */
[----:B----4-:R-:W-:Y:S04]  /*0f60*/  STL.U8 [R5+0xb], R8 ;  /* 0x00000b0805007387 */ /* 0x010fe80000100000 */
[----:B-----5:R-:W-:Y:S04]  /*0f70*/  STL.U8 [R6+-0xb], R9 ;  /* 0xfffff50906007387 */ /* 0x020fe80000100000 */
[----:B------:R-:W4:Y:S04]  /*0f80*/  LDL.U8 R10, [R6+-0xc] ;  /* 0xfffff400060a7983 */ /* 0x000f280000100000 */
[----:B------:R-:W5:Y:S04]  /*0f90*/  LDL.U8 R11, [R5+0xc] ;  /* 0x00000c00050b7983 */ /* 0x000f680000100000 */
[----:B----4-:R-:W-:Y:S04]  /*0fa0*/  STL.U8 [R5+0xc], R10 ;  /* 0x00000c0a05007387 */ /* 0x010fe80000100000 */
[----:B-----5:R-:W-:Y:S04]  /*0fb0*/  STL.U8 [R6+-0xc], R11 ;  /* 0xfffff40b06007387 */ /* 0x020fe80000100000 */
[----:B------:R-:W4:Y:S04]  /*0fc0*/  LDL.U8 R12, [R6+-0xd] ;  /* 0xfffff300060c7983 */ /* 0x000f280000100000 */
[----:B------:R-:W5:Y:S01]  /*0fd0*/  LDL.U8 R13, [R5+0xd] ;  /* 0x00000d00050d7983 */ /* 0x000f620000100000 */
[----:B------:R-:W-:-:S05]  /*0fe0*/  VIADD R7, R7, 0x10 ;  /* 0x0000001007077836 */ /* 0x000fca0000000000 */
[----:B------:R-:W-:Y:S01]  /*0ff0*/  ISETP.GE.AND P1, PT, R7, -0xc, PT ;  /* 0xfffffff40700780c */ /* 0x000fe20003f26270 */
[----:B----4-:R-:W-:Y:S04]  /*1000*/  STL.U8 [R5+0xd], R12 ;  /* 0x00000d0c05007387 */ /* 0x010fe80000100000 */
[----:B-----5:R-:W-:Y:S04]  /*1010*/  STL.U8 [R6+-0xd], R13 ;  /* 0xfffff30d06007387 */ /* 0x020fe80000100000 */
[----:B--2---:R-:W2:Y:S04]  /*1020*/  LDL.U8 R14, [R6+-0xe] ;  /* 0xfffff200060e7983 */ /* 0x004ea80000100000 */
[----:B---3--:R-:W3:Y:S04]  /*1030*/  LDL.U8 R15, [R5+0xe] ;  /* 0x00000e00050f7983 */ /* 0x008ee80000100000 */
[----:B--2---:R0:W-:Y:S04]  /*1040*/  STL.U8 [R5+0xe], R14 ;  /* 0x00000e0e05007387 */ /* 0x0041e80000100000 */
[----:B---3--:R1:W-:Y:S01]  /*1050*/  STL.U8 [R6+-0xe], R15 ;  /* 0xfffff20f06007387 */ /* 0x0083e20000100000 */
[----:B0-----:R-:W-:-:S02]  /*1060*/  VIADD R5, R5, 0x10 ;  /* 0x0000001005057836 */ /* 0x001fc40000000000 */
[----:B-1----:R-:W-:Y:S01]  /*1070*/  VIADD R6, R6, 0xfffffff0 ;  /* 0xfffffff006067836 */ /* 0x002fe20000000000 */
[----:B------:R-:W-:Y:S06]  /*1080*/  @!P1 BRA `(.L_x_16) ;  /* 0xfffffff800ec9947 */ /* 0x000fec000383ffff */
.L_x_15:
[----:B------:R-:W-:Y:S05]  /*1090*/  BSYNC.RECONVERGENT B3 ;  /* 0x0000000000037941 */ /* 0x000fea0003800200 */
.L_x_14:
[----:B------:R-:W-:Y:S01]  /*10a0*/  IMAD.MOV R8, RZ, RZ, -R7 ;  /* 0x000000ffff087224 */ /* 0x000fe200078e0a07 */
[----:B------:R-:W-:Y:S04]  /*10b0*/  BSSY.RECONVERGENT B3, `(.L_x_17) ;  /* 0x0000027000037945 */ /* 0x000fe80003800200 */
[----:B------:R-:W-:-:S13]  /*10c0*/  ISETP.GT.AND P1, PT, R8, 0x4, PT ;  /* 0x000000040800780c */ /* 0x000fda0003f24270 */
[----:B------:R-:W-:Y:S05]  /*10d0*/  @!P1 BRA `(.L_x_18) ;  /* 0x0000000000909947 */ /* 0x000fea0003800000 */
        /* <DEDUP_REMOVED lines=25> */
[----:B------:R-:W5:Y:S04]  /*1270*/  LDL.U8 R13, [R5+0x5] ;  /* 0x00000500050d7983 */ /* 0x000f680000100000 */
[----:B----4-:R-:W-:Y:S04]  /*1280*/  STL.U8 [R5+0x5], R12 ;  /* 0x0000050c05007387 */ /* 0x010fe80000100000 */
[----:B-----5:R-:W-:Y:S04]  /*1290*/  STL.U8 [R6+-0x5], R13 ;  /* 0xfffffb0d06007387 */ /* 0x020fe80000100000 */
[----:B--2---:R-:W2:Y:S04]  /*12a0*/  LDL.U8 R14, [R6+-0x6] ;  /* 0xfffffa00060e7983 */ /* 0x004ea80000100000 */
[----:B---3--:R-:W3:Y:S01]  /*12b0*/  LDL.U8 R15, [R5+0x6] ;  /* 0x00000600050f7983 */ /* 0x008ee20000100000 */
[----:B------:R-:W-:Y:S01]  /*12c0*/  PLOP3.LUT P0, PT, PT, PT, PT, 0x8, 0x80 ;  /* 0x000000000080781c */ /* 0x000fe20003f0e170 */
[----:B------:R-:W-:-:S02]  /*12d0*/  VIADD R7, R7, 0x8 ;  /* 0x0000000807077836 */ /* 0x000fc40000000000 */
[----:B--2---:R0:W-:Y:S04]  /*12e0*/  STL.U8 [R5+0x6], R14 ;  /* 0x0000060e05007387 */ /* 0x0041e80000100000 */
[----:B---3--:R1:W-:Y:S01]  /*12f0*/  STL.U8 [R6+-0x6], R15 ;  /* 0xfffffa0f06007387 */ /* 0x0083e20000100000 */
[----:B0-----:R-:W-:Y:S02]  /*1300*/  VIADD R5, R5, 0x8 ;  /* 0x0000000805057836 */ /* 0x001fe40000000000 */
[----:B-1----:R-:W-:-:S07]  /*1310*/  VIADD R6, R6, 0xfffffff8 ;  /* 0xfffffff806067836 */ /* 0x002fce0000000000 */
.L_x_18:
[----:B------:R-:W-:Y:S05]  /*1320*/  BSYNC.RECONVERGENT B3 ;  /* 0x0000000000037941 */ /* 0x000fea0003800200 */
.L_x_17:
[----:B------:R-:W-:-:S13]  /*1330*/  ISETP.NE.OR P0, PT, R7, RZ, P0 ;  /* 0x000000ff0700720c */ /* 0x000fda0000705670 */
[----:B------:R-:W-:Y:S05]  /*1340*/  @!P0 BREAK.RELIABLE B0 ;  /* 0x0000000000008942 */ /* 0x000fea0003800100 */
[----:B------:R-:W-:Y:S05]  /*1350*/  @!P0 BRA `(.L_x_11) ;  /* 0x0000000000588947 */ /* 0x000fea0003800000 */
.L_x_13:
[----:B------:R-:W-:Y:S05]  /*1360*/  BSYNC.RELIABLE B0 ;  /* 0x0000000000007941 */ /* 0x000fea0003800100 */
.L_x_12:
[----:B------:R-:W2:Y:S04]  /*1370*/  LDL.U8 R8, [R6+0x1] ;  /* 0x0000010006087983 */ /* 0x000ea80000100000 */
[----:B------:R-:W3:Y:S04]  /*1380*/  LDL.U8 R9, [R5+-0x1] ;  /* 0xffffff0005097983 */ /* 0x000ee80000100000 */
[----:B--2---:R-:W-:Y:S04]  /*1390*/  STL.U8 [R5+-0x1], R8 ;  /* 0xffffff0805007387 */ /* 0x004fe80000100000 */
[----:B---3--:R-:W-:Y:S04]  /*13a0*/  STL.U8 [R6+0x1], R9 ;  /* 0x0000010906007387 */ /* 0x008fe80000100000 */
[----:B------:R-:W2:Y:S04]  /*13b0*/  LDL.U8 R10, [R6] ;  /* 0x00000000060a7983 */ /* 0x000ea80000100000 */
[----:B------:R-:W3:Y:S04]  /*13c0*/  LDL.U8 R11, [R5] ;  /* 0x00000000050b7983 */ /* 0x000ee80000100000 */
[----:B--2---:R-:W-:Y:S04]  /*13d0*/  STL.U8 [R5], R10 ;  /* 0x0000000a05007387 */ /* 0x004fe80000100000 */
[----:B---3--:R-:W-:Y:S04]  /*13e0*/  STL.U8 [R6], R11 ;  /* 0x0000000b06007387 */ /* 0x008fe80000100000 */
[----:B------:R-:W2:Y:S04]  /*13f0*/  LDL.U8 R12, [R6+-0x1] ;  /* 0xffffff00060c7983 */ /* 0x000ea80000100000 */
[----:B------:R-:W3:Y:S01]  /*1400*/  LDL.U8 R13, [R5+0x1] ;  /* 0x00000100050d7983 */ /* 0x000ee20000100000 */
[----:B------:R-:W-:-:S05]  /*1410*/  VIADD R7, R7, 0x4 ;  /* 0x0000000407077836 */ /* 0x000fca0000000000 */
[----:B------:R-:W-:Y:S01]  /*1420*/  ISETP.NE.AND P0, PT, R7, RZ, PT ;  /* 0x000000ff0700720c */ /* 0x000fe20003f05270 */
[----:B--2---:R-:W-:Y:S04]  /*1430*/  STL.U8 [R5+0x1], R12 ;  /* 0x0000010c05007387 */ /* 0x004fe80000100000 */
[----:B---3--:R-:W-:Y:S04]  /*1440*/  STL.U8 [R6+-0x1], R13 ;  /* 0xffffff0d06007387 */ /* 0x008fe80000100000 */
[----:B------:R-:W2:Y:S04]  /*1450*/  LDL.U8 R14, [R6+-0x2] ;  /* 0xfffffe00060e7983 */ /* 0x000ea80000100000 */
[----:B------:R-:W3:Y:S04]  /*1460*/  LDL.U8 R15, [R5+0x2] ;  /* 0x00000200050f7983 */ /* 0x000ee80000100000 */
[----:B--2---:R0:W-:Y:S04]  /*1470*/  STL.U8 [R5+0x2], R14 ;  /* 0x0000020e05007387 */ /* 0x0041e80000100000 */
[----:B---3--:R1:W-:Y:S01]  /*1480*/  STL.U8 [R6+-0x2], R15 ;  /* 0xfffffe0f06007387 */ /* 0x0083e20000100000 */
[----:B0-----:R-:W-:-:S02]  /*1490*/  VIADD R5, R5, 0x4 ;  /* 0x0000000405057836 */ /* 0x001fc40000000000 */
[----:B-1----:R-:W-:Y:S01]  /*14a0*/  VIADD R6, R6, 0xfffffffc ;  /* 0xfffffffc06067836 */ /* 0x002fe20000000000 */
[----:B------:R-:W-:Y:S06]  /*14b0*/  @P0 BRA `(.L_x_12) ;  /* 0xfffffffc00ac0947 */ /* 0x000fec000383ffff */
.L_x_11:
[----:B------:R-:W-:Y:S05]  /*14c0*/  BSYNC.RECONVERGENT B1 ;  /* 0x0000000000017941 */ /* 0x000fea0003800200 */
.L_x_10:
[----:B------:R-:W-:-:S13]  /*14d0*/  ISETP.NE.AND P0, PT, R4, RZ, PT ;  /* 0x000000ff0400720c */ /* 0x000fda0003f05270 */
[----:B------:R-:W-:Y:S05]  /*14e0*/  @!P0 BRA `(.L_x_9) ;  /* 0x0000000000348947 */ /* 0x000fea0003800000 */
[--C-:B------:R-:W-:Y:S02]  /*14f0*/  IMAD.IADD R0, R0, 0x1, R2.reuse ;  /* 0x0000000100007824 */ /* 0x100fe400078e0202 */
[----:B------:R-:W-:Y:S02]  /*1500*/  IMAD.IADD R5, R3, 0x1, -R2 ;  /* 0x0000000103057824 */ /* 0x000fe400078e0a02 */
[----:B------:R-:W-:Y:S02]  /*1510*/  IMAD.MOV R4, RZ, RZ, -R4 ;  /* 0x000000ffff047224 */ /* 0x000fe400078e0a04 */
[----:B------:R-:W-:-:S07]  /*1520*/  IMAD.IADD R3, R1, 0x1, R0 ;  /* 0x0000000101037824 */ /* 0x000fce00078e0200 */
.L_x_19:
[----:B------:R-:W2:Y:S04]  /*1530*/  LDL.U8 R2, [R5] ;  /* 0x0000000005027983 */ /* 0x000ea80000100000 */
[----:B------:R-:W3:Y:S01]  /*1540*/  LDL.U8 R0, [R3] ;  /* 0x0000000003007983 */ /* 0x000ee20000100000 */
[----:B------:R-:W-:-:S05]  /*1550*/  VIADD R4, R4, 0x1 ;  /* 0x0000000104047836 */ /* 0x000fca0000000000 */
[----:B------:R-:W-:Y:S01]  /*1560*/  ISETP.NE.AND P0, PT, R4, RZ, PT ;  /* 0x000000ff0400720c */ /* 0x000fe20003f05270 */
[----:B--2---:R0:W-:Y:S04]  /*1570*/  STL.U8 [R3], R2 ;  /* 0x0000000203007387 */ /* 0x0041e80000100000 */
[----:B---3--:R1:W-:Y:S01]  /*1580*/  STL.U8 [R5], R0 ;  /* 0x0000000005007387 */ /* 0x0083e20000100000 */
[----:B0-----:R-:W-:Y:S02]  /*1590*/  VIADD R3, R3, 0x1 ;  /* 0x0000000103037836 */ /* 0x001fe40000000000 */
[----:B-1----:R-:W-:-:S05]  /*15a0*/  VIADD R5, R5, 0xffffffff ;  /* 0xffffffff05057836 */ /* 0x002fca0000000000 */
[----:B------:R-:W-:Y:S05]  /*15b0*/  @P0 BRA `(.L_x_19) ;  /* 0xfffffffc00dc0947 */ /* 0x000fea000383ffff */
.L_x_9:
[----:B------:R-:W-:Y:S05]  /*15c0*/  BSYNC.RECONVERGENT B2 ;  /* 0x0000000000027941 */ /* 0x000fea0003800200 */
.L_x_8:
[----:B------:R-:W-:Y:S05]  /*15d0*/  WARPSYNC.ALL ;  /* 0x0000000000007948 */ /* 0x000fea0003800000 */
[----:B------:R-:W-:Y:S01]  /*15e0*/  LOP3.LUT R0, R25, 0xff, RZ, 0xc0, !PT ;  /* 0x000000ff19007812 */ /* 0x000fe200078ec0ff */
[----:B------:R-:W-:Y:S01]  /*15f0*/  IMAD.MOV.U32 R20, RZ, RZ, 0x80 ;  /* 0x00000080ff147424 */ /* 0x000fe200078e00ff */
[----:B------:R-:W1:Y:S01]  /*1600*/  LDC.64 R12, c[0x3][0x100] ;  /* 0x00c04000ff0c7b82 */ /* 0x000e620000000a00 */
[----:B------:R-:W2:Y:S02]  /*1610*/  LDCU.128 UR4, c[0x3][URZ] ;  /* 0x00c00000ff0477ac */ /* 0x000ea40008000c00 */
[----:B------:R-:W-:Y:S01]  /*1620*/  IMAD.IADD R15, R1, 0x1, R0 ;  /* 0x00000001010f7824 */ /* 0x000fe200078e0200 */
[----:B------:R-:W3:Y:S04]  /*1630*/  LDCU.128 UR8, c[0x3][0x110] ;  /* 0x00c02200ff0877ac */ /* 0x000ee80008000c00 */
[----:B------:R4:W-:Y:S04]  /*1640*/  STL.U8 [R15], R20 ;  /* 0x000000140f007387 */ /* 0x0009e80000100000 */
[----:B------:R-:W1:Y:S04]  /*1650*/  LDL.128 R16, [R1] ;  /* 0x0000000001107983 */ /* 0x000e680000100c00 */
[----:B------:R-:W5:Y:S04]  /*1660*/  LDL.128 R8, [R1+0x10] ;  /* 0x0000100001087983 */ /* 0x000f680000100c00 */
[----:B0-----:R-:W5:Y:S04]  /*1670*/  LDL.128 R4, [R1+0x20] ;  /* 0x0000200001047983 */ /* 0x001f680000100c00 */
[----:B------:R-:W5:Y:S04]  /*1680*/  LDL.64 R2, [R1+0x30] ;  /* 0x0000300001027983 */ /* 0x000f680000100a00 */
[----:B------:R-:W5:Y:S01]  /*1690*/  LDL R0, [R1+0x3c] ;  /* 0x00003c0001007983 */ /* 0x000f620000100800 */
[----:B-1----:R-:W-:-:S04]  /*16a0*/  IADD3 R12, PT, PT, R16, -0x1, R12 ;  /* 0xffffffff100c7810 */ /* 0x002fc80007ffe00c */
[----:B--2---:R-:W-:-:S04]  /*16b0*/  SHF.L.W.U32.HI R12, R12, UR4, R12 ;  /* 0x000000040c0c7c19 */ /* 0x004fc80008010e0c */
[C---:B------:R-:W-:Y:S01]  /*16c0*/  IADD3 R14, PT, PT, -R12.reuse, 0x10325476, RZ ;  /* 0x103254760c0e7810 */ /* 0x040fe20007ffe1ff */
[----:B------:R-:W-:-:S03]  /*16d0*/  VIADD R12, R12, 0xefcdab89 ;  /* 0xefcdab890c0c7836 */ /* 0x000fc60000000000 */
[----:B------:R-:W-:Y:S02]  /*16e0*/  LOP3.LUT R27, R14, 0x98badcfe, RZ, 0xc0, !PT ;  /* 0x98badcfe0e1b7812 */ /* 0x000fe400078ec0ff */
[----:B----4-:R-:W0:Y:S02]  /*16f0*/  LDC.64 R14, c[0x3][0x108] ;  /* 0x00c04200ff0e7b82 */ /* 0x010e240000000a00 */
[----:B------:R-:W-:-:S04]  /*1700*/  LOP3.LUT R20, R27, 0xefcdab89, R12, 0xf8, !PT ;  /* 0xefcdab891b147812 */ /* 0x000fc800078ef80c */
[----:B------:R-:W-:-:S05]  /*1710*/  IADD3 R13, PT, PT, R17, R13, R20 ;  /* 0x0000000d110d7210 */ /* 0x000fca0007ffe014 */
[----:B------:R-:W-:-:S05]  /*1720*/  VIADD R13, R13, 0x10325476 ;  /* 0x103254760d0d7836 */ /* 0x000fca0000000000 */
[----:B------:R-:W-:-:S05]  /*1730*/  SHF.L.W.U32.HI R13, R13, UR5, R13 ;  /* 0x000000050d0d7c19 */ /* 0x000fca0008010e0d */
[----:B------:R-:W-:-:S05]  /*1740*/  IMAD.IADD R13, R12, 0x1, R13 ;  /* 0x000000010c0d7824 */ /* 0x000fca00078e020d */
[----:B------:R-:W-:-:S04]  /*1750*/  LOP3.LUT R27, R12, 0xefcdab89, R13, 0xe4, !PT ;  /* 0xefcdab890c1b7812 */ /* 0x000fc800078ee40d */
[----:B0-----:R-:W-:-:S05]  /*1760*/  IADD3 R14, PT, PT, R18, R14, R27 ;  /* 0x0000000e120e7210 */ /* 0x001fca0007ffe01b */
[----:B------:R-:W-:-:S05]  /*1770*/  VIADD R14, R14, 0x98badcfe ;  /* 0x98badcfe0e0e7836 */ /* 0x000fca0000000000 */
[----:B------:R-:W-:-:S05]  /*1780*/  SHF.L.W.U32.HI R14, R14, UR6, R14 ;  /* 0x000000060e0e7c19 */ /* 0x000fca0008010e0e */
[----:B------:R-:W-:-:S05]  /*1790*/  IMAD.IADD R14, R13, 0x1, R14 ;  /* 0x000000010d0e7824 */ /* 0x000fca00078e020e */
[----:B------:R-:W-:-:S04]  /*17a0*/  LOP3.LUT R20, R13, R14, R12, 0xe2, !PT ;  /* 0x0000000e0d147212 */ /* 0x000fc800078ee20c */
[----:B------:R-:W-:-:S05]  /*17b0*/  IADD3 R15, PT, PT, R19, R15, R20 ;  /* 0x0000000f130f7210 */ /* 0x000fca0007ffe014 */
[----:B------:R-:W-:-:S05]  /*17c0*/  VIADD R15, R15, 0xefcdab89 ;  /* 0xefcdab890f0f7836 */ /* 0x000fca0000000000 */
[----:B------:R-:W-:Y:S01]  /*17d0*/  SHF.L.W.U32.HI R15, R15, UR7, R15 ;  /* 0x000000070f0f7c19 */ /* 0x000fe20008010e0f */
[----:B------:R-:W0:Y:S04]  /*17e0*/  LDCU.128 UR4, c[0x3][0x10] ;  /* 0x00c00200ff0477ac */ /* 0x000e280008000c00 */
[----:B------:R-:W-:-:S05]  /*17f0*/  IMAD.IADD R15, R14, 0x1, R15 ;  /* 0x000000010e0f7824 */ /* 0x000fca00078e020f */
[----:B------:R-:W-:-:S04]  /*1800*/  LOP3.LUT R27, R14, R15, R13, 0xe2, !PT ;  /* 0x0000000f0e1b7212 */ /* 0x000fc800078ee20d */
[----:B---3--:R-:W-:-:S05]  /*1810*/  IADD3 R27, PT, PT, R27, UR8, R12 ;  /* 0x000000081b1b7c10 */ /* 0x008fca000fffe00c */
[----:B-----5:R-:W-:-:S05]  /*1820*/  IMAD.IADD R27, R8, 0x1, R27 ;  /* 0x00000001081b7824 */ /* 0x020fca00078e021b */
[----:B0-----:R-:W-:-:S05]  /*1830*/  SHF.L.W.U32.HI R12, R27, UR4, R27 ;  /* 0x000000041b0c7c19 */ /* 0x001fca0008010e1b */
[----:B------:R-:W-:-:S05]  /*1840*/  IMAD.IADD R12, R15, 0x1, R12 ;  /* 0x000000010f0c7824 */ /* 0x000fca00078e020c */
[----:B------:R-:W-:-:S04]  /*1850*/  LOP3.LUT R20, R15, R12, R14, 0xe2, !PT ;  /* 0x0000000c0f147212 */ /* 0x000fc800078ee20e */
[----:B------:R-:W-:-:S05]  /*1860*/  IADD3 R20, PT, PT, R20, UR9, R13 ;  /* 0x0000000914147c10 */ /* 0x000fca000fffe00d */
[----:B------:R-:W-:-:S05]  /*1870*/  IMAD.IADD R20, R9, 0x1, R20 ;  /* 0x0000000109147824 */ /* 0x000fca00078e0214 */
[----:B------:R-:W-:-:S05]  /*1880*/  SHF.L.W.U32.HI R13, R20, UR5, R20 ;  /* 0x00000005140d7c19 */ /* 0x000fca0008010e14 */
[----:B------:R-:W-:-:S05]  /*1890*/  IMAD.IADD R13, R12, 0x1, R13 ;  /* 0x000000010c0d7824 */ /* 0x000fca00078e020d */
[----:B------:R-:W-:-:S04]  /*18a0*/  LOP3.LUT R27, R12, R13, R15, 0xe2, !PT ;  /* 0x0000000d0c1b7212 */ /* 0x000fc800078ee20f */
[----:B------:R-:W-:-:S05]  /*18b0*/  IADD3 R27, PT, PT, R27, UR10, R14 ;  /* 0x0000000a1b1b7c10 */ /* 0x000fca000fffe00e */
[----:B------:R-:W-:-:S05]  /*18c0*/  IMAD.IADD R27, R10, 0x1, R27 ;  /* 0x000000010a1b7824 */ /* 0x000fca00078e021b */
[----:B------:R-:W-:-:S05]  /*18d0*/  SHF.L.W.U32.HI R14, R27, UR6, R27 ;  /* 0x000000061b0e7c19 */ /* 0x000fca0008010e1b */
[----:B------:R-:W-:-:S05]  /*18e0*/  IMAD.IADD R14, R13, 0x1, R14 ;  /* 0x000000010d0e7824 */ /* 0x000fca00078e020e */
[----:B------:R-:W-:-:S04]  /*18f0*/  LOP3.LUT R20, R13, R14, R12, 0xe2, !PT ;  /* 0x0000000e0d147212 */ /* 0x000fc800078ee20c */
[----:B------:R-:W-:Y:S01]  /*1900*/  IADD3 R20, PT, PT, R20, UR11, R15 ;  /* 0x0000000b14147c10 */ /* 0x000fe2000fffe00f */
[----:B------:R-:W0:Y:S04]  /*1910*/  LDCU.128 UR8, c[0x3][0x120] ;  /* 0x00c02400ff0877ac */ /* 0x000e280008000c00 */
[----:B------:R-:W-:-:S05]  /*1920*/  IMAD.IADD R20, R11, 0x1, R20 ;  /* 0x000000010b147824 */ /* 0x000fca00078e0214 */
[----:B------:R-:W-:Y:S01]  /*1930*/  SHF.L.W.U32.HI R15, R20, UR7, R20 ;  /* 0x00000007140f7c19 */ /* 0x000fe20008010e14 */
[----:B------:R-:W1:Y:S04]  /*1940*/  LDCU.128 UR4, c[0x3][0x20] ;  /* 0x00c00400ff0477ac */ /* 0x000e680008000c00 */
[----:B------:R-:W-:-:S05]  /*1950*/  IMAD.IADD R15, R14, 0x1, R15 ;  /* 0x000000010e0f7824 */ /* 0x000fca00078e020f */
[----:B------:R-:W-:-:S04]  /*1960*/  LOP3.LUT R27, R14, R15, R13, 0xe2, !PT ;  /* 0x0000000f0e1b7212 */ /* 0x000fc800078ee20d */
[----:B0-----:R-:W-:-:S05]  /*1970*/  IADD3 R27, PT, PT, R27, UR8, R12 ;  /* 0x000000081b1b7c10 */ /* 0x001fca000fffe00c */
[----:B------:R-:W-:-:S05]  /*1980*/  IMAD.IADD R27, R4, 0x1, R27 ;  /* 0x00000001041b7824 */ /* 0x000fca00078e021b */
[----:B-1----:R-:W-:-:S05]  /*1990*/  SHF.L.W.U32.HI R12, R27, UR4, R27 ;  /* 0x000000041b0c7c19 */ /* 0x002fca0008010e1b */
[----:B------:R-:W-:-:S05]  /*19a0*/  IMAD.IADD R12, R15, 0x1, R12 ;  /* 0x000000010f0c7824 */ /* 0x000fca00078e020c */
[----:B------:R-:W-:-:S04]  /*19b0*/  LOP3.LUT R20, R15, R12, R14, 0xe2, !PT ;  /* 0x0000000c0f147212 */ /* 0x000fc800078ee20e */
[----:B------:R-:W-:-:S05]  /*19c0*/  IADD3 R20, PT, PT, R20, UR9, R13 ;  /* 0x0000000914147c10 */ /* 0x000fca000fffe00d */
[----:B------:R-:W-:-:S05]  /*19d0*/  IMAD.IADD R20, R5, 0x1, R20 ;  /* 0x0000000105147824 */ /* 0x000fca00078e0214 */
[----:B------:R-:W-:Y:S01]  /*19e0*/  SHF.L.W.U32.HI R13, R20, UR5, R20 ;  /* 0x00000005140d7c19 */ /* 0x000fe20008010e14 */
[----:B------:R-:W0:Y:S04]  /*19f0*/  LDCU.64 UR4, c[0x3][0x130] ;  /* 0x00c02600ff0477ac */ /* 0x000e280008000a00 */
        /* <DEDUP_REMOVED lines=8> */
[----:B------:R-:W1:Y:S04]  /*1a80*/  LDCU.128 UR8, c[0x3][0x30] ;  /* 0x00c00600ff0877ac */ /* 0x000e680008000c00 */
[----:B------:R-:W-:-:S05]  /*1a90*/  IMAD.IADD R20, R7, 0x1, R20 ;  /* 0x0000000107147824 */ /* 0x000fca00078e0214 */
[----:B------:R-:W-:-:S05]  /*1aa0*/  SHF.L.W.U32.HI R15, R20, UR7, R20 ;  /* 0x00000007140f7c19 */ /* 0x000fca0008010e14 */
[----:B------:R-:W-:-:S05]  /*1ab0*/  IMAD.IADD R15, R14, 0x1, R15 ;  /* 0x000000010e0f7824 */ /* 0x000fca00078e020f */
[----:B------:R-:W-:-:S04]  /*1ac0*/  LOP3.LUT R27, R14, R15, R13, 0xe2, !PT ;  /* 0x0000000f0e1b7212 */ /* 0x000fc800078ee20d */
[----:B0-----:R-:W-:Y:S01]  /*1ad0*/  IADD3 R27, PT, PT, R27, UR4, R12 ;  /* 0x000000041b1b7c10 */ /* 0x001fe2000fffe00c */
[----:B------:R-:W0:Y:S04]  /*1ae0*/  LDCU UR4, c[0x3][0x138] ;  /* 0x00c02700ff0477ac */ /* 0x000e280008000800 */
[----:B------:R-:W-:-:S05]  /*1af0*/  IMAD.IADD R27, R2, 0x1, R27 ;  /* 0x00000001021b7824 */ /* 0x000fca00078e021b */
[----:B-1----:R-:W-:-:S05]  /*1b00*/  SHF.L.W.U32.HI R20, R27, UR8, R27 ;  /* 0x000000081b147c19 */ /* 0x002fca0008010e1b */
[----:B------:R-:W-:-:S05]  /*1b10*/  IMAD.IADD R20, R15, 0x1, R20 ;  /* 0x000000010f147824 */ /* 0x000fca00078e0214 */
[----:B------:R-:W-:-:S04]  /*1b20*/  LOP3.LUT R12, R15, R20, R14, 0xe2, !PT ;  /* 0x000000140f0c7212 */ /* 0x000fc800078ee20e */
[----:B------:R-:W-:-:S05]  /*1b30*/  IADD3 R12, PT, PT, R12, UR5, R13 ;  /* 0x000000050c0c7c10 */ /* 0x000fca000fffe00d */
[----:B------:R-:W-:-:S05]  /*1b40*/  IMAD.IADD R12, R3, 0x1, R12 ;  /* 0x00000001030c7824 */ /* 0x000fca00078e020c */
[----:B------:R-:W-:Y:S01]  /*1b50*/  SHF.L.W.U32.HI R13, R12, UR9, R12 ;  /* 0x000000090c0d7c19 */ /* 0x000fe20008010e0c */
[----:B------:R-:W-:-:S04]  /*1b60*/  IMAD.SHL.U32 R12, R25, 0x8, RZ ;  /* 0x00000008190c7824 */ /* 0x000fc800078e00ff */
[----:B------:R-:W-:Y:S01]  /*1b70*/  IMAD.IADD R13, R20, 0x1, R13 ;  /* 0x00000001140d7824 */ /* 0x000fe200078e020d */
[----:B------:R-:W-:-:S04]  /*1b80*/  LOP3.LUT R12, R12, 0x7f8, RZ, 0xc0, !PT ;  /* 0x000007f80c0c7812 */ /* 0x000fc800078ec0ff */
[----:B------:R-:W-:-:S04]  /*1b90*/  LOP3.LUT R25, R20, R13, R15, 0xe2, !PT ;  /* 0x0000000d14197212 */ /* 0x000fc800078ee20f */
[----:B0-----:R-:W-:Y:S01]  /*1ba0*/  IADD3 R25, PT, PT, R25, UR4, R14 ;  /* 0x0000000419197c10 */ /* 0x001fe2000fffe00e */
[----:B------:R-:W0:Y:S04]  /*1bb0*/  LDCU UR4, c[0x3][0x13c] ;  /* 0x00c02780ff0477ac */ /* 0x000e280008000800 */
[----:B------:R-:W-:-:S05]  /*1bc0*/  IMAD.IADD R25, R12, 0x1, R25 ;  /* 0x000000010c197824 */ /* 0x000fca00078e0219 */
[----:B------:R-:W-:-:S05]  /*1bd0*/  SHF.L.W.U32.HI R14, R25, UR10, R25 ;  /* 0x0000000a190e7c19 */ /* 0x000fca0008010e19 */
[----:B------:R-:W-:-:S05]  /*1be0*/  IMAD.IADD R14, R13, 0x1, R14 ;  /* 0x000000010d0e7824 */ /* 0x000fca00078e020e */
[----:B------:R-:W-:-:S04]  /*1bf0*/  LOP3.LUT R24, R13, R14, R20, 0xe2, !PT ;  /* 0x0000000e0d187212 */ /* 0x000fc800078ee214 */
[----:B0-----:R-:W-:Y:S01]  /*1c00*/  IADD3 R15, PT, PT, R24, UR4, R15 ;  /* 0x00000004180f7c10 */ /* 0x001fe2000fffe00f */
[----:B------:R-:W0:Y:S04]  /*1c10*/  LDCU.64 UR4, c[0x3][0x140] ;  /* 0x00c02800ff0477ac */ /* 0x000e280008000a00 */
[----:B------:R-:W-:-:S05]  /*1c20*/  IMAD.IADD R15, R0, 0x1, R15 ;  /* 0x00000001000f7824 */ /* 0x000fca00078e020f */
[----:B------:R-:W-:Y:S01]  /*1c30*/  SHF.L.W.U32.HI R15, R15, UR11, R15 ;  /* 0x0000000b0f0f7c19 */ /* 0x000fe20008010e0f */
[----:B------:R-:W1:Y:S04]  /*1c40*/  LDCU.128 UR8, c[0x3][0x40] ;  /* 0x00c00800ff0877ac */ /* 0x000e680008000c00 */
        /* <DEDUP_REMOVED lines=10> */
[----:B------:R-:W-:-:S05]  /*1cf0*/  SHF.L.W.U32.HI R13, R13, UR9, R13 ;  /* 0x000000090d0d7c19 */ /* 0x000fca0008010e0d */
[----:B------:R-:W-:-:S05]  /*1d00*/  IMAD.IADD R13, R20, 0x1, R13 ;  /* 0x00000001140d7824 */ /* 0x000fca00078e020d */
        /* <DEDUP_REMOVED lines=253> */
[----:B------:R-:W-:Y:S01]  /*2ce0*/  IADD3 R4, PT, PT, R4, UR5, R11 ;  /* 0x0000000504047c10 */ /* 0x000fe2000fffe00b */
[----:B------:R-:W0:Y:S04]  /*2cf0*/  LDCU.64 UR4, c[0x3][0x240] ;  /* 0x00c04800ff0477ac */ /* 0x000e280008000a00 */
        /* <DEDUP_REMOVED lines=11> */
[----:B------:R-:W-:-:S04]  /*2db0*/  SHF.L.W.U32.HI R3, R4, UR11, R4 ;  /* 0x0000000b04037c19 */ /* 0x000fc80008010e04 */
[----:B------:R-:W-:Y:S01]  /*2dc0*/  IADD3 R3, PT, PT, R3, 0xab89, R0 ;  /* 0x0000ab8903037810 */ /* 0x000fe20007ffe000 */
[----:B------:R-:W-:-:S03]  /*2dd0*/  VIADD R2, R2, 0x67452301 ;  /* 0x6745230102027836 */ /* 0x000fc60000000000 */
[----:B------:R-:W-:-:S04]  /*2de0*/  LOP3.LUT R3, R3, 0xffff, RZ, 0xc0, !PT ;  /* 0x0000ffff03037812 */ /* 0x000fc800078ec0ff */
[----:B0-----:R-:W-:-:S04]  /*2df0*/  ISETP.NE.AND P0, PT, R3, UR5, PT ;  /* 0x0000000503007c0c */ /* 0x001fc8000bf05270 */
[----:B------:R-:W-:-:S13]  /*2e00*/  ISETP.NE.OR P0, PT, R2, UR4, P0 ;  /* 0x0000000402007c0c */ /* 0x000fda0008705670 */
[----:B------:R-:W-:Y:S05]  /*2e10*/  @P0 EXIT ;  /* 0x000000000000094d */ /* 0x000fea0003800000 */
[----:B------:R-:W0:Y:S01]  /*2e20*/  LDCU.64 UR4, c[0x0][0x390] ;  /* 0x00007200ff0477ac */ /* 0x000e220008000a00 */
[----:B------:R-:W-:Y:S02]  /*2e30*/  IMAD.MOV.U32 R20, RZ, RZ, -0x1 ;  /* 0xffffffffff147424 */ /* 0x000fe400078e00ff */
[----:B0-----:R-:W-:Y:S02]  /*2e40*/  IMAD.U32 R2, RZ, RZ, UR4 ;  /* 0x00000004ff027e24 */ /* 0x001fe4000f8e00ff */
[----:B------:R-:W-:-:S05]  /*2e50*/  IMAD.U32 R3, RZ, RZ, UR5 ;  /* 0x00000005ff037e24 */ /* 0x000fca000f8e00ff */
[----:B------:R-:W2:Y:S02]  /*2e60*/  ATOMG.E.CAS.STRONG.GPU PT, R2, [R2], R20, R21 ;  /* 0x00000014020273a9 */ /* 0x000ea400001ee115 */
[----:B--2---:R-:W-:-:S13]  /*2e70*/  ISETP.NE.AND P0, PT, R2, -0x1, PT ;  /* 0xffffffff0200780c */ /* 0x004fda0003f05270 */
[----:B------:R-:W-:Y:S05]  /*2e80*/  @P0 EXIT ;  /* 0x000000000000094d */ /* 0x000fea0003800000 */
[----:B------:R-:W0:Y:S01]  /*2e90*/  LDC.64 R2, c[0x0][0x398] ;  /* 0x0000e600ff027b82 */ /* 0x000e220000000a00 */
[----:B------:R-:W0:Y:S02]  /*2ea0*/  LDCU.64 UR4, c[0x0][0x358] ;  /* 0x00006b00ff0477ac */ /* 0x000e240008000a00 */
[----:B0-----:R-:W-:Y:S01]  /*2eb0*/  STG.E.64 desc[UR4][R2.64], R22 ;  /* 0x0000001602007986 */ /* 0x001fe2000c101b04 */
[----:B------:R-:W-:Y:S05]  /*2ec0*/  EXIT ;  /* 0x000000000000794d */ /* 0x000fea0003800000 */
.L_x_20:
[----:B------:R-:W-:-:S00]  /*2ed0*/  BRA `(.L_x_20) ;  /* 0xfffffffc00fc7947 */ /* 0x000fc0000383ffff */
[----:B------:R-:W-:-:S00]  /*2ee0*/  NOP ;  /* 0x0000000000007918 */ /* 0x000fc00000000000 */
        /* <DEDUP_REMOVED lines=9> */
.L_x_26:


//--------------------- .text._Z23md5_compare_ctx_batchedP7md5_ctxS0_Pi --------------------------
	.section	.text._Z23md5_compare_ctx_batchedP7md5_ctxS0_Pi,"ax",@progbits
	.align	128
        .global         _Z23md5_compare_ctx_batchedP7md5_ctxS0_Pi
        .type           _Z23md5_compare_ctx_batchedP7md5_ctxS0_Pi,@function
        .size           _Z23md5_compare_ctx_batchedP7md5_ctxS0_Pi,(.L_x_27 - _Z23md5_compare_ctx_batchedP7md5_ctxS0_Pi)
        .other          _Z23md5_compare_ctx_batchedP7md5_ctxS0_Pi,@"STO_CUDA_ENTRY STV_DEFAULT"
_Z23md5_compare_ctx_batchedP7md5_ctxS0_Pi:
.text._Z23md5_compare_ctx_batchedP7md5_ctxS0_Pi:
[----:B------:R-:W-:Y:S01]  /*0000*/  LDC R1, c[0x0][0x37c] ;  /* 0x0000df00ff017b82 */ /* 0x000fe20000000800 */
[----:B------:R-:W0:Y:S07]  /*0010*/  S2R R7, SR_TID.X ;  /* 0x0000000000077919 */ /* 0x000e2e0000002100 */
[----:B------:R-:W0:Y:S08]  /*0020*/  S2UR UR4, SR_CTAID.X ;  /* 0x00000000000479c3 */ /* 0x000e300000002500 */
[----:B------:R-:W0:Y:S02]  /*0030*/  LDC R0, c[0x0][0x360] ;  /* 0x0000d800ff007b82 */ /* 0x000e240000000800 */
[----:B0-----:R-:W-:-:S05]  /*0040*/  IMAD R7, R0, UR4, R7 ;  /* 0x0000000400077c24 */ /* 0x001fca000f8e0207 */
[----:B------:R-:W-:-:S13]  /*0050*/  ISETP.GT.AND P0, PT, R7, 0x1ffff, PT ;  /* 0x0001ffff0700780c */ /* 0x000fda0003f04270 */
[----:B------:R-:W-:Y:S05]  /*0060*/  @P0 EXIT ;  /* 0x000000000000094d */ /* 0x000fea0003800000 */
[----:B------:R-:W0:Y:S01]  /*0070*/  LDC.64 R2, c[0x0][0x380] ;  /* 0x0000e000ff027b82 */ /* 0x000e220000000a00 */
[----:B------:R-:W1:Y:S07]  /*0080*/  LDCU.64 UR4, c[0x0][0x358] ;  /* 0x00006b00ff0477ac */ /* 0x000e6e0008000a00 */
[----:B------:R-:W2:Y:S01]  /*0090*/  LDC.64 R4, c[0x0][0x388] ;  /* 0x0000e200ff047b82 */ /* 0x000ea20000000a00 */
[----:B0-----:R-:W-:-:S05]  /*00a0*/  IMAD.WIDE R2, R7, 0x10, R2 ;  /* 0x0000001007027825 */ /* 0x001fca00078e0202 */
[----:B-1----:R-:W3:Y:S04]  /*00b0*/  LDG.E R0, desc[UR4][R2.64] ;  /* 0x0000000402007981 */ /* 0x002ee8000c1e1900 */
[----:B--2---:R-:W3:Y:S02]  /*00c0*/  LDG.E R9, desc[UR4][R4.64] ;  /* 0x0000000404097981 */ /* 0x004ee4000c1e1900 */
[----:B---3--:R-:W-:-:S13]  /*00d0*/  ISETP.NE.AND P0, PT, R0, R9, PT ;  /* 0x000000090000720c */ /* 0x008fda0003f05270 */
[----:B------:R-:W-:Y:S05]  /*00e0*/  @P0 EXIT ;  /* 0x000000000000094d */ /* 0x000fea0003800000 */
[----:B------:R-:W2:Y:S04]  /*00f0*/  LDG.E R2, desc[UR4][R2.64+0x4] ;  /* 0x0000040402027981 */ /* 0x000ea8000c1e1900 */
[----:B------:R-:W2:Y:S02]  /*0100*/  LDG.E R5, desc[UR4][R4.64+0x4] ;  /* 0x0000040404057981 */ /* 0x000ea4000c1e1900 */
[----:B--2---:R-:W-:-:S04]  /*0110*/  LOP3.LUT R0, R5, R2, RZ, 0x3c, !PT ;  /* 0x0000000205007212 */ /* 0x004fc800078e3cff */
[----:B------:R-:W-:-:S04]  /*0120*/  PRMT R0, R0, 0x9910, RZ ;  /* 0x0000991000007816 */ /* 0x000fc800000000ff */
[----:B------:R-:W-:-:S13]  /*0130*/  ISETP.NE.AND P0, PT, R0, RZ, PT ;  /* 0x000000ff0000720c */ /* 0x000fda0003f05270 */
[----:B------:R-:W-:Y:S05]  /*0140*/  @P0 EXIT ;  /* 0x000000000000094d */ /* 0x000fea0003800000 */
[----:B------:R-:W0:Y:S02]  /*0150*/  LDC.64 R2, c[0x0][0x390] ;  /* 0x0000e400ff027b82 */ /* 0x000e240000000a00 */
[----:B0-----:R-:W-:Y:S01]  /*0160*/  STG.E desc[UR4][R2.64], R7 ;  /* 0x0000000702007986 */ /* 0x001fe2000c101904 */
[----:B------:R-:W-:Y:S05]  /*0170*/  EXIT ;  /* 0x000000000000794d */ /* 0x000fea0003800000 */
.L_x_21:
        /* <DEDUP_REMOVED lines=16> */
.L_x_27:


//--------------------- .text._Z19md5_compute_batchedP7md5_ctxPhPmS2_ --------------------------
	.section	.text._Z19md5_compute_batchedP7md5_ctxPhPmS2_,"ax",@progbits
	.align	128
        .global         _Z19md5_compute_batchedP7md5_ctxPhPmS2_
        .type           _Z19md5_compute_batchedP7md5_ctxPhPmS2_,@function
        .size           _Z19md5_compute_batchedP7md5_ctxPhPmS2_,(.L_x_28 - _Z19md5_compute_batchedP7md5_ctxPhPmS2_)
        .other          _Z19md5_compute_batchedP7md5_ctxPhPmS2_,@"STO_CUDA_ENTRY STV_DEFAULT"
_Z19md5_compute_batchedP7md5_ctxPhPmS2_:
.text._Z19md5_compute_batchedP7md5_ctxPhPmS2_:
        /* <DEDUP_REMOVED lines=8> */
[----:B------:R-:W1:Y:S01]  /*0080*/  LDCU.64 UR76, c[0x0][0x358] ;  /* 0x00006b00ff4c77ac */ /* 0x000e620008000a00 */
[----:B------:R-:W2:Y:S06]  /*0090*/  LDCU.64 UR4, c[0x0][0x388] ;  /* 0x00007100ff0477ac */ /* 0x000eac0008000a00 */
[----:B------:R-:W3:Y:S08]  /*00a0*/  LDC.64 R6, c[0x0][0x398] ;  /* 0x0000e600ff067b82 */ /* 0x000ef00000000a00 */
[----:B------:R-:W4:Y:S01]  /*00b0*/  LDC.64 R2, c[0x0][0x380] ;  /* 0x0000e000ff027b82 */ /* 0x000f220000000a00 */
[----:B0-----:R-:W-:-:S06]  /*00c0*/  IMAD.WIDE R4, R9, 0x8, R4 ;  /* 0x0000000809047825 */ /* 0x001fcc00078e0204 */
[----:B-1----:R-:W5:Y:S01]  /*00d0*/  LDG.E R4, desc[UR76][R4.64] ;  /* 0x0000004c04047981 */ /* 0x002f62000c1e1900 */
[----:B---3--:R-:W-:-:S06]  /*00e0*/  IMAD.WIDE R6, R9, 0x8, R6 ;  /* 0x0000000809067825 */ /* 0x008fcc00078e0206 */
[----:B------:R-:W2:Y:S01]  /*00f0*/  LDG.E.64 R6, desc[UR76][R6.64] ;  /* 0x0000004c06067981 */ /* 0x000ea2000c1e1b00 */
[----:B----4-:R-:W-:Y:S01]  /*0100*/  IMAD.WIDE R2, R9, 0x10, R2 ;  /* 0x0000001009027825 */ /* 0x010fe200078e0202 */
[----:B-----5:R-:W-:Y:S02]  /*0110*/  ISETP.GE.U32.AND P0, PT, R4, 0x1, PT ;  /* 0x000000010400780c */ /* 0x020fe40003f06070 */
[----:B------:R-:W-:-:S04]  /*0120*/  SHF.R.S32.HI R11, RZ, 0x1f, R4 ;  /* 0x0000001fff0b7819 */ /* 0x000fc80000011404 */
[----:B------:R-:W-:Y:S02]  /*0130*/  ISETP.GE.AND.EX P0, PT, R11, RZ, PT, P0 ;  /* 0x000000ff0b00720c */ /* 0x000fe40003f06300 */
[----:B--2---:R-:W-:-:S04]  /*0140*/  IADD3 R12, P1, PT, R6, UR4, RZ ;  /* 0x00000004060c7c10 */ /* 0x004fc8000ff3e0ff */
[----:B------:R-:W-:-:S07]  /*0150*/  IADD3.X R10, PT, PT, R7, UR5, RZ, P1, !PT ;  /* 0x00000005070a7c10 */ /* 0x000fce0008ffe4ff */
[----:B------:R-:W-:Y:S05]  /*0160*/  @!P0 EXIT ;  /* 0x000000000000894d */ /* 0x000fea0003800000 */
[----:B------:R-:W2:Y:S04]  /*0170*/  LDG.E R0, desc[UR76][R2.64] ;  /* 0x0000004c02007981 */ /* 0x000ea8000c1e1900 */
[----:B------:R-:W3:Y:S04]  /*0180*/  LDG.E R6, desc[UR76][R2.64+0x4] ;  /* 0x0000044c02067981 */ /* 0x000ee8000c1e1900 */
[----:B------:R-:W4:Y:S04]  /*0190*/  LDG.E R7, desc[UR76][R2.64+0x8] ;  /* 0x0000084c02077981 */ /* 0x000f28000c1e1900 */
[----:B------:R-:W5:Y:S01]  /*01a0*/  LDG.E R8, desc[UR76][R2.64+0xc] ;  /* 0x00000c4c02087981 */ /* 0x000f62000c1e1900 */
[----:B------:R-:W-:Y:S01]  /*01b0*/  IADD3 R9, P0, PT, R4, R12, RZ ;  /* 0x0000000c04097210 */ /* 0x000fe20007f1e0ff */
[----:B------:R-:W-:Y:S01]  /*01c0*/  BSSY.RECONVERGENT B0, `(.L_x_22) ;  /* 0x00001e6000007945 */ /* 0x000fe20003800200 */
[----:B------:R-:W-:Y:S01]  /*01d0*/  IMAD.MOV.U32 R4, RZ, RZ, R12 ;  /* 0x000000ffff047224 */ /* 0x000fe200078e000c */
[----:B------:R-:W0:Y:S01]  /*01e0*/  LDCU.128 UR4, c[0x3][0x100] ;  /* 0x00c02000ff0477ac */ /* 0x000e220008000c00 */
[----:B------:R-:W-:-:S02]  /*01f0*/  IMAD.MOV.U32 R5, RZ, RZ, R10 ;  /* 0x000000ffff057224 */ /* 0x000fc400078e000a */
[----:B------:R-:W-:Y:S01]  /*0200*/  IMAD.X R11, R11, 0x1, R10, P0 ;  /* 0x000000010b0b7824 */ /* 0x000fe200000e060a */
[----:B------:R-:W1:Y:S01]  /*0210*/  LDCU.128 UR8, c[0x3][URZ] ;  /* 0x00c00000ff0877ac */ /* 0x000e620008000c00 */
[----:B------:R-:W0:Y:S01]  /*0220*/  LDCU.128 UR12, c[0x3][0x110] ;  /* 0x00c02200ff0c77ac */ /* 0x000e220008000c00 */
        /* <DEDUP_REMOVED lines=13> */
[----:B--2---:R-:W-:-:S02]  /*0300*/  IMAD.MOV.U32 R19, RZ, RZ, R0 ;  /* 0x000000ffff137224 */ /* 0x004fc400078e0000 */
[----:B---3--:R-:W-:Y:S02]  /*0310*/  IMAD.MOV.U32 R17, RZ, RZ, R6 ;  /* 0x000000ffff117224 */ /* 0x008fe400078e0006 */
[----:B----4-:R-:W-:Y:S02]  /*0320*/  IMAD.MOV.U32 R13, RZ, RZ, R7 ;  /* 0x000000ffff0d7224 */ /* 0x010fe400078e0007 */
[----:B01---5:R-:W-:-:S07]  /*0330*/  IMAD.MOV.U32 R15, RZ, RZ, R8 ;  /* 0x000000ffff0f7224 */ /* 0x023fce00078e0008 */
.L_x_23:
[----:B------:R-:W2:Y:S01]  /*0340*/  LDG.E.U8 R22, desc[UR76][R4.64] ;  /* 0x0000004c04167981 */ /* 0x000ea2000c1e1100 */
[----:B------:R-:W0:Y:S03]  /*0350*/  LDCU.128 UR72, c[0x3][0x180] ;  /* 0x00c03000ff4877ac */ /* 0x000e260008000c00 */
[----:B------:R-:W2:Y:S01]  /*0360*/  LDG.E.U8 R25, desc[UR76][R4.64+0x1] ;  /* 0x0000014c04197981 */ /* 0x000ea2000c1e1100 */
[----:B------:R-:W1:Y:S03]  /*0370*/  LDCU.128 UR68, c[0x3][0x80] ;  /* 0x00c01000ff4477ac */ /* 0x000e660008000c00 */
[----:B------:R-:W3:Y:S04]  /*0380*/  LDG.E.U8 R24, desc[UR76][R4.64+0x4] ;  /* 0x0000044c04187981 */ /* 0x000ee8000c1e1100 */
[----:B------:R-:W3:Y:S04]  /*0390*/  LDG.E.U8 R35, desc[UR76][R4.64+0x5] ;  /* 0x0000054c04237981 */ /* 0x000ee8000c1e1100 */
[----:B------:R-:W4:Y:S04]  /*03a0*/  LDG.E.U8 R31, desc[UR76][R4.64+0x2] ;  /* 0x0000024c041f7981 */ /* 0x000f28000c1e1100 */
[----:B------:R-:W5:Y:S04]  /*03b0*/  LDG.E.U8 R37, desc[UR76][R4.64+0x6] ;  /* 0x0000064c04257981 */ /* 0x000f68000c1e1100 */
        /* <DEDUP_REMOVED lines=12> */
[----:B------:R-:W5:Y:S01]  /*0480*/  LDG.E.U8 R36, desc[UR76][R4.64+0x3a] ;  /* 0x00003a4c04247981 */ /* 0x000f62000c1e1100 */
[----:B--2---:R-:W-:-:S02]  /*0490*/  IMAD R22, R25, 0x100, R22 ;  /* 0x0000010019167824 */ /* 0x004fc400078e0216 */
[----:B---3--:R-:W-:Y:S02]  /*04a0*/  IMAD R24, R35, 0x100, R24 ;  /* 0x0000010023187824 */ /* 0x008fe400078e0218 */
[----:B------:R-:W2:Y:S01]  /*04b0*/  LDG.E.U8 R35, desc[UR76][R4.64+0x16] ;  /* 0x0000164c04237981 */ /* 0x000ea2000c1e1100 */
[----:B----4-:R-:W-:-:S03]  /*04c0*/  IMAD R22, R31, 0x10000, R22 ;  /* 0x000100001f167824 */ /* 0x010fc600078e0216 */
[----:B------:R-:W3:Y:S01]  /*04d0*/  LDG.E.U8 R31, desc[UR76][R4.64+0xa] ;  /* 0x00000a4c041f7981 */ /* 0x000ee2000c1e1100 */
[----:B-----5:R-:W-:-:S03]  /*04e0*/  IMAD R24, R37, 0x10000, R24 ;  /* 0x0001000025187824 */ /* 0x020fc600078e0218 */
[----:B------:R-:W4:Y:S01]  /*04f0*/  LDG.E.U8 R37, desc[UR76][R4.64+0x2d] ;  /* 0x00002d4c04257981 */ /* 0x000f22000c1e1100 */
[----:B------:R-:W-:-:S03]  /*0500*/  IMAD R32, R33, 0x1000000, R22 ;  /* 0x0100000021207824 */ /* 0x000fc600078e0216 */
[----:B------:R-:W5:Y:S01]  /*0510*/  LDG.E.U8 R33, desc[UR76][R4.64+0x12] ;  /* 0x0000124c04217981 */ /* 0x000f62000c1e1100 */
[----:B------:R-:W-:-:S03]  /*0520*/  IMAD R25, R26, 0x1000000, R24 ;  /* 0x010000001a197824 */ /* 0x000fc600078e0218 */
[----:B------:R-:W4:Y:S04]  /*0530*/  LDG.E.U8 R26, desc[UR76][R4.64+0xb] ;  /* 0x00000b4c041a7981 */ /* 0x000f28000c1e1100 */
[----:B------:R-:W4:Y:S01]  /*0540*/  LDG.E.U8 R24, desc[UR76][R4.64+0xf] ;  /* 0x00000f4c04187981 */ /* 0x000f22000c1e1100 */
[----:B------:R-:W-:-:S03]  /*0550*/  IMAD R20, R29, 0x100, R20 ;  /* 0x000001001d147824 */ /* 0x000fc600078e0214 */
[----:B------:R-:W4:Y:S04]  /*0560*/  LDG.E.U8 R29, desc[UR76][R4.64+0x17] ;  /* 0x0000174c041d7981 */ /* 0x000f28000c1e1100 */
[----:B------:R-:W4:Y:S01]  /*0570*/  LDG.E.U8 R22, desc[UR76][R4.64+0x13] ;  /* 0x0000134c04167981 */ /* 0x000f22000c1e1100 */
[----:B------:R-:W-:-:S03]  /*0580*/  IMAD R30, R21, 0x100, R14 ;  /* 0x00000100151e7824 */ /* 0x000fc600078e020e */
[----:B------:R-:W4:Y:S04]  /*0590*/  LDG.E.U8 R14, desc[UR76][R4.64+0x18] ;  /* 0x0000184c040e7981 */ /* 0x000f28000c1e1100 */
[----:B------:R-:W4:Y:S01]  /*05a0*/  LDG.E.U8 R21, desc[UR76][R4.64+0x19] ;  /* 0x0000194c04157981 */ /* 0x000f22000c1e1100 */
[----:B------:R-:W-:-:S03]  /*05b0*/  IMAD R27, R27, 0x100, R18 ;  /* 0x000001001b1b7824 */ /* 0x000fc600078e0212 */
[----:B------:R-:W4:Y:S01]  /*05c0*/  LDG.E.U8 R18, desc[UR76][R4.64+0x1c] ;  /* 0x00001c4c04127981 */ /* 0x000f22000c1e1100 */
[----:B------:R-:W-:-:S03]  /*05d0*/  IMAD R16, R23, 0x100, R16 ;  /* 0x0000010017107824 */ /* 0x000fc600078e0210 */
[----:B------:R-:W4:Y:S01]  /*05e0*/  LDG.E.U8 R23, desc[UR76][R4.64+0x1d] ;  /* 0x00001d4c04177981 */ /* 0x000f22000c1e1100 */
[----:B------:R-:W-:-:S03]  /*05f0*/  IMAD R27, R28, 0x10000, R27 ;  /* 0x000100001c1b7824 */ /* 0x000fc600078e021b */
[----:B------:R-:W4:Y:S01]  /*0600*/  LDG.E.U8 R28, desc[UR76][R4.64+0x20] ;  /* 0x0000204c041c7981 */ /* 0x000f22000c1e1100 */
[----:B--2---:R-:W-:-:S03]  /*0610*/  IMAD R30, R35, 0x10000, R30 ;  /* 0x00010000231e7824 */ /* 0x004fc600078e021e */
[----:B------:R-:W2:Y:S01]  /*0620*/  LDG.E.U8 R35, desc[UR76][R4.64+0x25] ;  /* 0x0000254c04237981 */ /* 0x000ea2000c1e1100 */
[----:B---3--:R-:W-:Y:S02]  /*0630*/  IMAD R31, R31, 0x10000, R20 ;  /* 0x000100001f1f7824 */ /* 0x008fe400078e0214 */
[----:B-----5:R-:W-:Y:S02]  /*0640*/  IMAD R33, R33, 0x10000, R16 ;  /* 0x0001000021217824 */ /* 0x020fe400078e0210 */
[----:B----4-:R-:W-:Y:S02]  /*0650*/  IMAD R16, R26, 0x1000000, R31 ;  /* 0x010000001a107824 */ /* 0x010fe400078e021f */
[----:B------:R-:W3:Y:S01]  /*0660*/  LDG.E.U8 R26, desc[UR76][R4.64+0x1e] ;  /* 0x00001e4c041a7981 */ /* 0x000ee2000c1e1100 */
[----:B------:R-:W-:-:S03]  /*0670*/  IMAD R27, R24, 0x1000000, R27 ;  /* 0x01000000181b7824 */ /* 0x000fc600078e021b */
[----:B------:R-:W4:Y:S01]  /*0680*/  LDG.E.U8 R24, desc[UR76][R4.64+0x1a] ;  /* 0x00001a4c04187981 */ /* 0x000f22000c1e1100 */
[----:B------:R-:W-:-:S03]  /*0690*/  IMAD R29, R29, 0x1000000, R30 ;  /* 0x010000001d1d7824 */ /* 0x000fc600078e021e */
[----:B------:R-:W2:Y:S01]  /*06a0*/  LDG.E.U8 R30, desc[UR76][R4.64+0x24] ;  /* 0x0000244c041e7981 */ /* 0x000ea2000c1e1100 */
[----:B------:R-:W-:-:S03]  /*06b0*/  IMAD R20, R22, 0x1000000, R33 ;  /* 0x0100000016147824 */ /* 0x000fc600078e0221 */
[----:B------:R-:W5:Y:S04]  /*06c0*/  LDG.E.U8 R33, desc[UR76][R4.64+0x21] ;  /* 0x0000214c04217981 */ /* 0x000f68000c1e1100 */
[----:B------:R-:W5:Y:S01]  /*06d0*/  LDG.E.U8 R31, desc[UR76][R4.64+0x1f] ;  /* 0x00001f4c041f7981 */ /* 0x000f62000c1e1100 */
[----:B------:R-:W-:-:S03]  /*06e0*/  IMAD R21, R21, 0x100, R14 ;  /* 0x0000010015157824 */ /* 0x000fc600078e020e */
[----:B------:R-:W5:Y:S04]  /*06f0*/  LDG.E.U8 R14, desc[UR76][R4.64+0x26] ;  /* 0x0000264c040e7981 */ /* 0x000f68000c1e1100 */
[----:B------:R-:W5:Y:S01]  /*0700*/  LDG.E.U8 R22, desc[UR76][R4.64+0x1b] ;  /* 0x00001b4c04167981 */ /* 0x000f62000c1e1100 */
[----:B------:R-:W-:-:S03]  /*0710*/  IMAD R23, R23, 0x100, R18 ;  /* 0x0000010017177824 */ /* 0x000fc600078e0212 */
[----:B------:R-:W5:Y:S01]  /*0720*/  LDG.E.U8 R18, desc[UR76][R4.64+0x22] ;  /* 0x0000224c04127981 */ /* 0x000f62000c1e1100 */
[----:B---3--:R-:W-:-:S03]  /*0730*/  IMAD R26, R26, 0x10000, R23 ;  /* 0x000100001a1a7824 */ /* 0x008fc600078e0217 */
[----:B------:R-:W3:Y:S01]  /*0740*/  LDG.E.U8 R23, desc[UR76][R4.64+0x23] ;  /* 0x0000234c04177981 */ /* 0x000ee2000c1e1100 */
[----:B----4-:R-:W-:Y:S02]  /*0750*/  IMAD R21, R24, 0x10000, R21 ;  /* 0x0001000018157824 */ /* 0x010fe400078e0215 */
[----:B--2---:R-:W-:Y:S02]  /*0760*/  IMAD R35, R35, 0x100, R30 ;  /* 0x0000010023237824 */ /* 0x004fe400078e021e */
[----:B------:R-:W2:Y:S01]  /*0770*/  LDG.E.U8 R30, desc[UR76][R4.64+0x34] ;  /* 0x0000344c041e7981 */ /* 0x000ea2000c1e1100 */
[----:B-----5:R-:W-:-:S03]  /*0780*/  IMAD R33, R33, 0x100, R28 ;  /* 0x0000010021217824 */ /* 0x020fc600078e021c */
[----:B------:R-:W4:Y:S01]  /*0790*/  LDG.E.U8 R28, desc[UR76][R4.64+0x2c] ;  /* 0x00002c4c041c7981 */ /* 0x000f22000c1e1100 */
[----:B------:R-:W-:-:S03]  /*07a0*/  IMAD R31, R31, 0x1000000, R26 ;  /* 0x010000001f1f7824 */ /* 0x000fc600078e021a */
[----:B------:R-:W5:Y:S01]  /*07b0*/  LDG.E.U8 R26, desc[UR76][R4.64+0x28] ;  /* 0x0000284c041a7981 */ /* 0x000f62000c1e1100 */
[----:B------:R-:W-:-:S03]  /*07c0*/  IMAD R14, R14, 0x10000, R35 ;  /* 0x000100000e0e7824 */ /* 0x000fc600078e0223 */
[----:B------:R-:W5:Y:S01]  /*07d0*/  LDG.E.U8 R35, desc[UR76][R4.64+0x29] ;  /* 0x0000294c04237981 */ /* 0x000f62000c1e1100 */
[----:B------:R-:W-:-:S03]  /*07e0*/  IMAD R22, R22, 0x1000000, R21 ;  /* 0x0100000016167824 */ /* 0x000fc600078e0215 */
[----:B------:R-:W2:Y:S01]  /*07f0*/  LDG.E.U8 R21, desc[UR76][R4.64+0x2a] ;  /* 0x00002a4c04157981 */ /* 0x000ea2000c1e1100 */
[----:B------:R-:W-:-:S03]  /*0800*/  IMAD R24, R18, 0x10000, R33 ;  /* 0x0001000012187824 */ /* 0x000fc600078e0221 */
[----:B------:R-:W2:Y:S04]  /*0810*/  LDG.E.U8 R33, desc[UR76][R4.64+0x27] ;  /* 0x0000274c04217981 */ /* 0x000ea8000c1e1100 */
[----:B------:R-:W2:Y:S01]  /*0820*/  LDG.E.U8 R18, desc[UR76][R4.64+0x2e] ;  /* 0x00002e4c04127981 */ /* 0x000ea2000c1e1100 */
[----:B---3--:R-:W-:-:S03]  /*0830*/  IMAD R24, R23, 0x1000000, R24 ;  /* 0x0100000017187824 */ /* 0x008fc600078e0218 */
[----:B------:R-:W3:Y:S01]  /*0840*/  LDG.E.U8 R23, desc[UR76][R4.64+0x2f] ;  /* 0x00002f4c04177981 */ /* 0x000ee2000c1e1100 */
[----:B----4-:R-:W-:-:S03]  /*0850*/  IMAD R37, R37, 0x100, R28 ;  /* 0x0000010025257824 */ /* 0x010fc600078e021c */
[----:B------:R-:W4:Y:S01]  /*0860*/  LDG.E.U8 R28, desc[UR76][R4.64+0x30] ;  /* 0x0000304c041c7981 */ /* 0x000f22000c1e1100 */
[----:B-----5:R-:W-:-:S03]  /*0870*/  IMAD R26, R35, 0x100, R26 ;  /* 0x00000100231a7824 */ /* 0x020fc600078e021a */
[----:B------:R-:W5:Y:S01]  /*0880*/  LDG.E.U8 R35, desc[UR76][R4.64+0x35] ;  /* 0x0000354c04237981 */ /* 0x000f62000c1e1100 */
[----:B--2---:R-:W-:-:S03]  /*0890*/  IMAD R26, R21, 0x10000, R26 ;  /* 0x00010000151a7824 */ /* 0x004fc600078e021a */
[----:B------:R-:W2:Y:S01]  /*08a0*/  LDG.E.U8 R21, desc[UR76][R4.64+0x2b] ;  /* 0x00002b4c04157981 */ /* 0x000ea2000c1e1100 */
[----:B------:R-:W-:-:S03]  /*08b0*/  IMAD R14, R33, 0x1000000, R14 ;  /* 0x01000000210e7824 */ /* 0x000fc600078e020e */
[----:B------:R-:W4:Y:S01]  /*08c0*/  LDG.E.U8 R33, desc[UR76][R4.64+0x31] ;  /* 0x0000314c04217981 */ /* 0x000f22000c1e1100 */
[----:B------:R-:W-:-:S04]  /*08d0*/  IMAD R18, R18, 0x10000, R37 ;  /* 0x0001000012127824 */ /* 0x000fc800078e0225 */
[----:B---3--:R-:W-:Y:S02]  /*08e0*/  IMAD R18, R23, 0x1000000, R18 ;  /* 0x0100000017127824 */ /* 0x008fe400078e0212 */
[----:B------:R-:W3:Y:S01]  /*08f0*/  LDG.E.U8 R23, desc[UR76][R4.64+0x36] ;  /* 0x0000364c04177981 */ /* 0x000ee2000c1e1100 */
[----:B--2---:R-:W-:-:S03]  /*0900*/  IMAD R26, R21, 0x1000000, R26 ;  /* 0x01000000151a7824 */ /* 0x004fc600078e021a */
[----:B------:R-:W2:Y:S01]  /*0910*/  LDG.E.U8 R21, desc[UR76][R4.64+0x32] ;  /* 0x0000324c04157981 */ /* 0x000ea2000c1e1100 */
[----:B----4-:R-:W-:-:S03]  /*0920*/  IMAD R28, R33, 0x100, R28 ;  /* 0x00000100211c7824 */ /* 0x010fc600078e021c */
[----:B------:R-:W4:Y:S01]  /*0930*/  LDG.E.U8 R33, desc[UR76][R4.64+0x38] ;  /* 0x0000384c04217981 */ /* 0x000f22000c1e1100 */
[----:B-----5:R-:W-:-:S03]  /*0940*/  IMAD R30, R35, 0x100, R30 ;  /* 0x00000100231e7824 */ /* 0x020fc600078e021e */
[----:B------:R-:W5:Y:S01]  /*0950*/  LDG.E.U8 R35, desc[UR76][R4.64+0x3e] ;  /* 0x00003e4c04237981 */ /* 0x000f62000c1e1100 */
[----:B--2---:R-:W-:Y:S02]  /*0960*/  IMAD R28, R21, 0x10000, R28 ;  /* 0x00010000151c7824 */ /* 0x004fe400078e021c */
[----:B---3--:R-:W-:Y:S02]  /*0970*/  IMAD R21, R23, 0x10000, R30 ;  /* 0x0001000017157824 */ /* 0x008fe400078e021e */
[----:B------:R-:W2:Y:S01]  /*0980*/  LDG.E.U8 R30, desc[UR76][R4.64+0x3b] ;  /* 0x00003b4c041e7981 */ /* 0x000ea2000c1e1100 */
[----:B----4-:R-:W-:-:S03]  /*0990*/  IMAD R33, R34, 0x100, R33 ;  /* 0x0000010022217824 */ /* 0x010fc600078e0221 */
[----:B------:R-:W3:Y:S04]  /*09a0*/  LDG.E.U8 R23, desc[UR76][R4.64+0x33] ;  /* 0x0000334c04177981 */ /* 0x000ee8000c1e1100 */
[----:B------:R-:W4:Y:S01]  /*09b0*/  LDG.E.U8 R34, desc[UR76][R4.64+0x37] ;  /* 0x0000374c04227981 */ /* 0x000f22000c1e1100 */
[----:B------:R-:W-:-:S04]  /*09c0*/  IMAD R33, R36, 0x10000, R33 ;  /* 0x0001000024217824 */ /* 0x000fc800078e0221 */
[----:B--2---:R-:W-:Y:S02]  /*09d0*/  IMAD R30, R30, 0x1000000, R33 ;  /* 0x010000001e1e7824 */ /* 0x004fe400078e0221 */
[----:B------:R-:W2:Y:S01]  /*09e0*/  LDG.E.U8 R33, desc[UR76][R4.64+0x3c] ;  /* 0x00003c4c04217981 */ /* 0x000ea2000c1e1100 */
[----:B----4-:R-:W-:-:S03]  /*09f0*/  IMAD R21, R34, 0x1000000, R21 ;  /* 0x0100000022157824 */ /* 0x010fc600078e0215 */
[----:B------:R-:W2:Y:S01]  /*0a00*/  LDG.E.U8 R34, desc[UR76][R4.64+0x3d] ;  /* 0x00003d4c04227981 */ /* 0x000ea2000c1e1100 */
[----:B---3--:R-:W-:-:S03]  /*0a10*/  IMAD R28, R23, 0x1000000, R28 ;  /* 0x01000000171c7824 */ /* 0x008fc600078e021c */
[----:B------:R-:W3:Y:S01]  /*0a20*/  LDG.E.U8 R23, desc[UR76][R4.64+0x3f] ;  /* 0x00003f4c04177981 */ /* 0x000ee2000c1e1100 */
[----:B--2---:R-:W-:Y:S01]  /*0a30*/  IMAD R34, R34, 0x100, R33 ;  /* 0x0000010022227824 */ /* 0x004fe200078e0221 */
[----:B------:R-:W-:-:S04]  /*0a40*/  LOP3.LUT R33, R7, R6, R8, 0xe2, !PT ;  /* 0x0000000607217212 */ /* 0x000fc800078ee208 */
[----:B------:R-:W-:-:S05]  /*0a50*/  IADD3 R33, PT, PT, R33, UR4, R0 ;  /* 0x0000000421217c10 */ /* 0x000fca000fffe000 */
[----:B------:R-:W-:-:S05]  /*0a60*/  IMAD.IADD R33, R32, 0x1, R33 ;  /* 0x0000000120217824 */ /* 0x000fca00078e0221 */
[----:B------:R-:W-:Y:S01]  /*0a70*/  SHF.L.W.U32.HI R33, R33, UR8, R33 ;  /* 0x0000000821217c19 */ /* 0x000fe20008010e21 */
[----:B-----5:R-:W-:-:S04]  /*0a80*/  IMAD R34, R35, 0x10000, R34 ;  /* 0x0001000023227824 */ /* 0x020fc800078e0222 */
[----:B------:R-:W-:Y:S02]  /*0a90*/  IMAD.IADD R33, R6, 0x1, R33 ;  /* 0x0000000106217824 */ /* 0x000fe400078e0221 */
[----:B---3--:R-:W-:-:S03]  /*0aa0*/  IMAD R23, R23, 0x1000000, R34 ;  /* 0x0100000017177824 */ /* 0x008fc600078e0222 */
        /* <DEDUP_REMOVED lines=326> */
[----:B------:R-:W-:Y:S01]  /*1f10*/  IMAD.IADD R21, R14, 0x1, R21 ;  /* 0x000000010e157824 */ /* 0x000fe200078e0215 */
[----:B------:R-:W-:-:S04]  /*1f20*/  IADD3 R12, P0, PT, R12, 0x40, RZ ;  /* 0x000000400c0c7810 */ /* 0x000fc80007f1e0ff */
[----:B------:R-:W-:Y:S01]  /*1f30*/  SHF.L.W.U32.HI R21, R21, UR71, R21 ;  /* 0x0000004715157c19 */ /* 0x000fe20008010e15 */
[----:B------:R-:W-:Y:S02]  /*1f40*/  IMAD.IADD R19, R20, 0x1, R19 ;  /* 0x0000000114137824 */ /* 0x000fe400078e0213 */
[----:B------:R-:W-:Y:S01]  /*1f50*/  IMAD.IADD R15, R23, 0x1, R15 ;  /* 0x00000001170f7824 */ /* 0x000fe200078e020f */
[----:B------:R-:W-:Y:S01]  /*1f60*/  IADD3 R17, PT, PT, R17, R21, R16 ;  /* 0x0000001511117210 */ /* 0x000fe20007ffe010 */
[----:B------:R-:W-:Y:S01]  /*1f70*/  IMAD.IADD R13, R16, 0x1, R13 ;  /* 0x00000001100d7824 */ /* 0x000fe200078e020d */
[----:B------:R0:W-:Y:S01]  /*1f80*/  STG.E desc[UR76][R2.64], R19 ;  /* 0x0000001302007986 */ /* 0x0001e2000c10194c */
[----:B------:R-:W-:Y:S01]  /*1f90*/  IMAD.X R10, RZ, RZ, R10, P0 ;  /* 0x000000ffff0a7224 */ /* 0x000fe200000e060a */
[----:B------:R-:W-:Y:S02]  /*1fa0*/  ISETP.GE.U32.AND P0, PT, R12, R9, PT ;  /* 0x000000090c00720c */ /* 0x000fe40003f06070 */
[----:B------:R0:W-:Y:S04]  /*1fb0*/  STG.E desc[UR76][R2.64+0xc], R15 ;  /* 0x00000c0f02007986 */ /* 0x0001e8000c10194c */
[----:B------:R0:W-:Y:S04]  /*1fc0*/  STG.E desc[UR76][R2.64+0x8], R13 ;  /* 0x0000080d02007986 */ /* 0x0001e8000c10194c */
[----:B------:R0:W-:Y:S01]  /*1fd0*/  STG.E desc[UR76][R2.64+0x4], R17 ;  /* 0x0000041102007986 */ /* 0x0001e2000c10194c */
[----:B------:R-:W-:-:S02]  /*1fe0*/  ISETP.GE.U32.AND.EX P0, PT, R10, R11, PT, P0 ;  /* 0x0000000b0a00720c */ /* 0x000fc40003f06100 */
[----:B------:R-:W-:-:S05]  /*1ff0*/  IADD3 R4, P1, PT, R4, 0x40, RZ ;  /* 0x0000004004047810 */ /* 0x000fca0007f3e0ff */
[----:B------:R-:W-:-:S06]  /*2000*/  IMAD.X R5, RZ, RZ, R5, P1 ;  /* 0x000000ffff057224 */ /* 0x000fcc00008e0605 */
[----:B0-----:R-:W-:Y:S05]  /*2010*/  @!P0 BRA `(.L_x_23) ;  /* 0xffffffe000c88947 */ /* 0x001fea000383ffff */
[----:B------:R-:W-:Y:S05]  /*2020*/  BSYNC.RECONVERGENT B0 ;  /* 0x0000000000007941 */ /* 0x000fea0003800200 */
.L_x_22:
[----:B------:R-:W-:Y:S05]  /*2030*/  EXIT ;  /* 0x000000000000794d */ /* 0x000fea0003800000 */
.L_x_24:
        /* <DEDUP_REMOVED lines=12> */
.L_x_28:


//--------------------- .text._Z22md5_preprocess_batchedPhPmS0_S0_ --------------------------
	.section	.text._Z22md5_preprocess_batchedPhPmS0_S0_,"ax",@progbits
	.align	128
        .global         _Z22md5_preprocess_batchedPhPmS0_S0_
        .type           _Z22md5_preprocess_batchedPhPmS0_S0_,@function
        .size           _Z22md5_preprocess_batchedPhPmS0_S0_,(.L_x_29 - _Z22md5_preprocess_batchedPhPmS0_S0_)
        .other          _Z22md5_preprocess_batchedPhPmS0_S0_,@"STO_CUDA_ENTRY STV_DEFAULT"
_Z22md5_preprocess_batchedPhPmS0_S0_:
.text._Z22md5_preprocess_batchedPhPmS0_S0_:
        /* <DEDUP_REMOVED lines=13> */
[----:B-1----:R-:W5:Y:S01]  /*00d0*/  LDG.E.64 R2, desc[UR4][R2.64] ;  /* 0x0000000402027981 */ /* 0x002f62000c1e1b00 */
[----:B---3--:R-:W-:-:S05]  /*00e0*/  IMAD.WIDE R4, R11, 0x8, R4 ;  /* 0x000000080b047825 */ /* 0x008fca00078e0204 */
[----:B------:R-:W2:Y:S01]  /*00f0*/  LDG.E.64 R8, desc[UR4][R4.64] ;  /* 0x0000000404087981 */ /* 0x000ea2000c1e1b00 */
[----:B----4-:R-:W-:-:S04]  /*0100*/  IMAD.WIDE R6, R11, 0x8, R6 ;  /* 0x000000080b067825 */ /* 0x010fc800078e0206 */
[----:B------:R-:W-:Y:S02]  /*0110*/  IMAD.MOV.U32 R0, RZ, RZ, 0x80 ;  /* 0x00000080ff007424 */ /* 0x000fe400078e00ff */
[----:B------:R-:W3:Y:S01]  /*0120*/  LDG.E R6, desc[UR4][R6.64] ;  /* 0x0000000406067981 */ /* 0x000ee2000c1e1900 */
[--C-:B-----5:R-:W-:Y:S02]  /*0130*/  SHF.R.S32.HI R11, RZ, 0x1f, R2.reuse ;  /* 0x0000001fff0b7819 */ /* 0x120fe40000011402 */
[----:B--2---:R-:W-:-:S04]  /*0140*/  IADD3 R10, P0, P1, R8, UR6, R2 ;  /* 0x00000006080a7c10 */ /* 0x004fc8000f91e002 */
[----:B------:R-:W-:-:S05]  /*0150*/  IADD3.X R11, PT, PT, R9, UR7, R11, P0, P1 ;  /* 0x00000007090b7c10 */ /* 0x000fca00087e240b */
[----:B------:R0:W-:Y:S04]  /*0160*/  STG.E.U8 desc[UR4][R10.64], R0 ;  /* 0x000000000a007986 */ /* 0x0001e8000c101104 */
[----:B------:R-:W2:Y:S01]  /*0170*/  LDG.E.64 R8, desc[UR4][R4.64] ;  /* 0x0000000404087981 */ /* 0x000ea2000c1e1b00 */
[----:B---3--:R-:W-:Y:S01]  /*0180*/  VIADD R23, R6, 0xfffffff8 ;  /* 0xfffffff806177836 */ /* 0x008fe20000000000 */
[----:B------:R-:W-:-:S04]  /*0190*/  SHF.R.U64 R21, R2, 0x15, R3 ;  /* 0x0000001502157819 */ /* 0x000fc80000001203 */
[----:B------:R-:W-:Y:S02]  /*01a0*/  SHF.R.S32.HI R15, RZ, 0x1f, R23 ;  /* 0x0000001fff0f7819 */ /* 0x000fe40000011417 */
[----:B--2---:R-:W-:-:S04]  /*01b0*/  IADD3 R12, P0, P1, R23, UR6, R8 ;  /* 0x00000006170c7c10 */ /* 0x004fc8000f91e008 */
[----:B------:R-:W-:-:S05]  /*01c0*/  IADD3.X R13, PT, PT, R15, UR7, R9, P0, P1 ;  /* 0x000000070f0d7c10 */ /* 0x000fca00087e2409 */
[----:B------:R-:W-:Y:S04]  /*01d0*/  STG.E.U8 desc[UR4][R12.64+0x3], R21 ;  /* 0x000003150c007986 */ /* 0x000fe8000c101104 */
[----:B------:R-:W2:Y:S01]  /*01e0*/  LDG.E.64 R8, desc[UR4][R4.64] ;  /* 0x0000000404087981 */ /* 0x000ea2000c1e1b00 */
[----:B------:R-:W-:Y:S02]  /*01f0*/  SHF.R.U64 R19, R2, 0xd, R3 ;  /* 0x0000000d02137819 */ /* 0x000fe40000001203 */
[----:B--2---:R-:W-:-:S04]  /*0200*/  IADD3 R8, P0, P1, R23, UR6, R8 ;  /* 0x0000000617087c10 */ /* 0x004fc8000f91e008 */
[----:B------:R-:W-:-:S05]  /*0210*/  IADD3.X R9, PT, PT, R15, UR7, R9, P0, P1 ;  /* 0x000000070f097c10 */ /* 0x000fca00087e2409 */
[----:B------:R-:W-:Y:S04]  /*0220*/  STG.E.U8 desc[UR4][R8.64+0x2], R19 ;  /* 0x0000021308007986 */ /* 0x000fe8000c101104 */
[----:B------:R-:W0:Y:S01]  /*0230*/  LDG.E.64 R6, desc[UR4][R4.64] ;  /* 0x0000000404067981 */ /* 0x000e22000c1e1b00 */
[----:B------:R-:W-:Y:S02]  /*0240*/  SHF.R.U64 R17, R2, 0x5, R3 ;  /* 0x0000000502117819 */ /* 0x000fe40000001203 */
[----:B0-----:R-:W-:-:S04]  /*0250*/  IADD3 R10, P0, P1, R23, UR6, R6 ;  /* 0x00000006170a7c10 */ /* 0x001fc8000f91e006 */
[----:B------:R-:W-:-:S05]  /*0260*/  IADD3.X R11, PT, PT, R15, UR7, R7, P0, P1 ;  /* 0x000000070f0b7c10 */ /* 0x000fca00087e2407 */
[----:B------:R-:W-:Y:S04]  /*0270*/  STG.E.U8 desc[UR4][R10.64+0x1], R17 ;  /* 0x000001110a007986 */ /* 0x000fe8000c101104 */
[----:B------:R-:W2:Y:S01]  /*0280*/  LDG.E.64 R6, desc[UR4][R4.64] ;  /* 0x0000000404067981 */ /* 0x000ea2000c1e1b00 */
[----:B------:R-:W-:Y:S01]  /*0290*/  IMAD.SHL.U32 R3, R2, 0x8, RZ ;  /* 0x0000000802037824 */ /* 0x000fe200078e00ff */
[----:B--2---:R-:W-:-:S04]  /*02a0*/  IADD3 R6, P0, P1, R23, UR6, R6 ;  /* 0x0000000617067c10 */ /* 0x004fc8000f91e006 */
[----:B------:R-:W-:-:S05]  /*02b0*/  IADD3.X R7, PT, PT, R15, UR7, R7, P0, P1 ;  /* 0x000000070f077c10 */ /* 0x000fca00087e2407 */
[----:B------:R-:W-:Y:S01]  /*02c0*/  STG.E.U8 desc[UR4][R6.64], R3 ;  /* 0x0000000306007986 */ /* 0x000fe2000c101104 */
[----:B------:R-:W-:Y:S05]  /*02d0*/  EXIT ;  /* 0x000000000000794d */ /* 0x000fea0003800000 */
.L_x_25:
        /* <DEDUP_REMOVED lines=10> */
.L_x_29:


//--------------------- .nv.shared.reserved.0     --------------------------
	.section	.nv.shared.reserved.0,"aw",@nobits
	.weak		__nv_reservedSMEM_offset_0_alias
	.size		__nv_reservedSMEM_offset_0_alias, 0, 64
	.other		__nv_reservedSMEM_offset_0_alias,@"STO_CUDA_RESERVED_SHARED STV_DEFAULT"
__nv_reservedSMEM_offset_0_alias:
	.zero		0
	.zero		64


//--------------------- .nv.constant0._Z15md5_kernel_findymPiPy --------------------------
	.section	.nv.constant0._Z15md5_kernel_findymPiPy,"a",@progbits
	.sectionflags	@""
	.align	4
.nv.constant0._Z15md5_kernel_findymPiPy:
	.zero		928


//--------------------- .nv.constant0._Z23md5_compare_ctx_batchedP7md5_ctxS0_Pi --------------------------
	.section	.nv.constant0._Z23md5_compare_ctx_batchedP7md5_ctxS0_Pi,"a",@progbits
	.sectionflags	@""
	.align	4
.nv.constant0._Z23md5_compare_ctx_batchedP7md5_ctxS0_Pi:
	.zero		920


//--------------------- .nv.constant0._Z19md5_compute_batchedP7md5_ctxPhPmS2_ --------------------------
	.section	.nv.constant0._Z19md5_compute_batchedP7md5_ctxPhPmS2_,"a",@progbits
	.sectionflags	@""
	.align	4
.nv.constant0._Z19md5_compute_batchedP7md5_ctxPhPmS2_:
	.zero		928


//--------------------- .nv.constant0._Z22md5_preprocess_batchedPhPmS0_S0_ --------------------------
	.section	.nv.constant0._Z22md5_preprocess_batchedPhPmS0_S0_,"a",@progbits
	.sectionflags	@""
	.align	4
.nv.constant0._Z22md5_preprocess_batchedPhPmS0_S0_:
	.zero		928


//--------------------- SYMBOLS --------------------------

	.type		.nv.reservedSmem.offset0,@object
	.size		.nv.reservedSmem.offset0,0x4
